	.target	sm_90a

	.elftype	@"ET_EXEC"


//--------------------- .note.nv.tkinfo           --------------------------
	.section	.note.nv.tkinfo,"",@"SHT_NOTE"
	.sectionflags	@"SHF_NOTE_NV_TKINFO"
	.tkinfo
        /*0018*/ 	.word	0x00000002
        /*0030*/ 	.string	""
        /*0030*/ 	.string	"ptxas"
        /*0030*/ 	.string	"Cuda compilation tools, release 13.0, V13.0.88"
        /*0030*/ 	.string	"Build cuda_13.0.r13.0/compiler.36424714_0"
        /*0030*/ 	.string	"-arch sm_90a -m 64 "



//--------------------- .note.nv.cuinfo           --------------------------
	.section	.note.nv.cuinfo,"",@"SHT_NOTE"
	.sectionflags	@"SHF_NOTE_NV_CUINFO"
        /*0018*/ 	.short	0x0002
        /*001a*/ 	.short	0x005a
        /*001c*/ 	.short	0x0082
	.zero		2


//--------------------- .nv.info                  --------------------------
	.section	.nv.info,"",@"SHT_CUDA_INFO"
	.align	4


	//----- nvinfo : EIATTR_REGCOUNT
	.align		4
        /*0000*/ 	.byte	0x04, 0x2f
        /*0002*/ 	.short	(.L_15 - .L_14)
	.align		4
.L_14:
        /*0004*/ 	.word	index@(_ZN7cutlass13device_kernelINS_4gemm6kernel13GemmUniversalIN4cute5tupleIJiiiiEEENS1_10collective13CollectiveMmaINS1_34MainloopSm90TmaGmmaWarpSpecializedILi18ENS5_IJNS4_1CILi1EEESB_SB_EEENS1_32KernelTmaWarpSpecializedPingpongEEENS5_IJNSA_ILi64EEENSA_ILi32EEESF_EEENS_10bfloat16_tENS5_IJlSB_lEEESI_SJ_NS4_8TiledMMAINS4_8MMA_AtomIJNS4_4SM904GMMA27MMA_64x32x16_F32BF16BF16_SSILNSN_5MajorE0ELSP_0ELNSN_7ScaleInE1ELSQ_1EEEEEENS4_6LayoutISC_NS5_IJNSA_ILi0EEESU_SU_EEEEENS5_IJNS4_10UnderscoreESX_SX_EEEEENS4_13SM90_TMA_LOADENS4_14ComposedLayoutINS4_7SwizzleILi3ELi4ELi3EEENS4_18smem_ptr_flag_bitsILi16EEENST_INS5_IJNSA_ILi8EEESF_EEENS5_IJSF_SB_EEEEEEEvNS4_8identityES10_S1A_vS1B_EENS_8epilogue10collective6detail29Sm90TmaWarpSpecializedAdapterINS1E_15DefaultEpilogueISI_SJ_SJ_NS1D_6thread17LinearCombinationISI_Li1EffLNS1I_9ScaleType4KindE0ELNS_15FloatRoundStyleE2ESI_EENS1_15EpilogueDefaultEEEEEvvEEEEvNT_6ParamsE)
        /*0008*/ 	.word	0x000000a8


	//----- nvinfo : EIATTR_FRAME_SIZE
	.align		4
.L_15:
        /*000c*/ 	.byte	0x04, 0x11
        /*000e*/ 	.short	(.L_17 - .L_16)
	.align		4
.L_16:
        /*0010*/ 	.word	index@(_ZN7cutlass13device_kernelINS_4gemm6kernel13GemmUniversalIN4cute5tupleIJiiiiEEENS1_10collective13CollectiveMmaINS1_34MainloopSm90TmaGmmaWarpSpecializedILi18ENS5_IJNS4_1CILi1EEESB_SB_EEENS1_32KernelTmaWarpSpecializedPingpongEEENS5_IJNSA_ILi64EEENSA_ILi32EEESF_EEENS_10bfloat16_tENS5_IJlSB_lEEESI_SJ_NS4_8TiledMMAINS4_8MMA_AtomIJNS4_4SM904GMMA27MMA_64x32x16_F32BF16BF16_SSILNSN_5MajorE0ELSP_0ELNSN_7ScaleInE1ELSQ_1EEEEEENS4_6LayoutISC_NS5_IJNSA_ILi0EEESU_SU_EEEEENS5_IJNS4_10UnderscoreESX_SX_EEEEENS4_13SM90_TMA_LOADENS4_14ComposedLayoutINS4_7SwizzleILi3ELi4ELi3EEENS4_18smem_ptr_flag_bitsILi16EEENST_INS5_IJNSA_ILi8EEESF_EEENS5_IJSF_SB_EEEEEEEvNS4_8identityES10_S1A_vS1B_EENS_8epilogue10collective6detail29Sm90TmaWarpSpecializedAdapterINS1E_15DefaultEpilogueISI_SJ_SJ_NS1D_6thread17LinearCombinationISI_Li1EffLNS1I_9ScaleType4KindE0ELNS_15FloatRoundStyleE2ESI_EENS1_15EpilogueDefaultEEEEEvvEEEEvNT_6ParamsE)
        /*0014*/ 	.word	0x00000008


	//----- nvinfo : EIATTR_MIN_STACK_SIZE
	.align		4
.L_17:
        /*0018*/ 	.byte	0x04, 0x12
        /*001a*/ 	.short	(.L_19 - .L_18)
	.align		4
.L_18:
        /*001c*/ 	.word	index@(_ZN7cutlass13device_kernelINS_4gemm6kernel13GemmUniversalIN4cute5tupleIJiiiiEEENS1_10collective13CollectiveMmaINS1_34MainloopSm90TmaGmmaWarpSpecializedILi18ENS5_IJNS4_1CILi1EEESB_SB_EEENS1_32KernelTmaWarpSpecializedPingpongEEENS5_IJNSA_ILi64EEENSA_ILi32EEESF_EEENS_10bfloat16_tENS5_IJlSB_lEEESI_SJ_NS4_8TiledMMAINS4_8MMA_AtomIJNS4_4SM904GMMA27MMA_64x32x16_F32BF16BF16_SSILNSN_5MajorE0ELSP_0ELNSN_7ScaleInE1ELSQ_1EEEEEENS4_6LayoutISC_NS5_IJNSA_ILi0EEESU_SU_EEEEENS5_IJNS4_10UnderscoreESX_SX_EEEEENS4_13SM90_TMA_LOADENS4_14ComposedLayoutINS4_7SwizzleILi3ELi4ELi3EEENS4_18smem_ptr_flag_bitsILi16EEENST_INS5_IJNSA_ILi8EEESF_EEENS5_IJSF_SB_EEEEEEEvNS4_8identityES10_S1A_vS1B_EENS_8epilogue10collective6detail29Sm90TmaWarpSpecializedAdapterINS1E_15DefaultEpilogueISI_SJ_SJ_NS1D_6thread17LinearCombinationISI_Li1EffLNS1I_9ScaleType4KindE0ELNS_15FloatRoundStyleE2ESI_EENS1_15EpilogueDefaultEEEEEvvEEEEvNT_6ParamsE)
        /*0020*/ 	.word	0x00000008
.L_19:


//--------------------- .nv.compat                --------------------------
	.section	.nv.compat,"",@"SHT_CUDA_COMPAT_INFO"
	.align	4
        /*0000*/ 	.byte	0x02, 0x09, 0x01, 0x00, 0x02, 0x02, 0x04, 0x00, 0x02, 0x05, 0x05, 0x00, 0x03, 0x07, 0x01, 0x01
        /*0010*/ 	.byte	0x02, 0x03, 0x01, 0x00, 0x02, 0x06, 0x01, 0x00, 0x04, 0x0b, 0x08, 0x00, 0x00, 0x00, 0x00, 0x00
        /*0020*/ 	.byte	0x00, 0x00, 0x00, 0x00


//--------------------- .nv.info._ZN7cutlass13device_kernelINS_4gemm6kernel13GemmUniversalIN4cute5tupleIJiiiiEEENS1_10collective13CollectiveMmaINS1_34MainloopSm90TmaGmmaWarpSpecializedILi18ENS5_IJNS4_1CILi1EEESB_SB_EEENS1_32KernelTmaWarpSpecializedPingpongEEENS5_IJNSA_ILi64EEENSA_ILi32EEESF_EEENS_10bfloat16_tENS5_IJlSB_lEEESI_SJ_NS4_8TiledMMAINS4_8MMA_AtomIJNS4_4SM904GMMA27MMA_64x32x16_F32BF16BF16_SSILNSN_5MajorE0ELSP_0ELNSN_7ScaleInE1ELSQ_1EEEEEENS4_6LayoutISC_NS5_IJNSA_ILi0EEESU_SU_EEEEENS5_IJNS4_10UnderscoreESX_SX_EEEEENS4_13SM90_TMA_LOADENS4_14ComposedLayoutINS4_7SwizzleILi3ELi4ELi3EEENS4_18smem_ptr_flag_bitsILi16EEENST_INS5_IJNSA_ILi8EEESF_EEENS5_IJSF_SB_EEEEEEEvNS4_8identityES10_S1A_vS1B_EENS_8epilogue10collective6detail29Sm90TmaWarpSpecializedAdapterINS1E_15DefaultEpilogueISI_SJ_SJ_NS1D_6thread17LinearCombinationISI_Li1EffLNS1I_9ScaleType4KindE0ELNS_15FloatRoundStyleE2ESI_EENS1_15EpilogueDefaultEEEEEvvEEEEvNT_6ParamsE --------------------------
	.section	.nv.info._ZN7cutlass13device_kernelINS_4gemm6kernel13GemmUniversalIN4cute5tupleIJiiiiEEENS1_10collective13CollectiveMmaINS1_34MainloopSm90TmaGmmaWarpSpecializedILi18ENS5_IJNS4_1CILi1EEESB_SB_EEENS1_32KernelTmaWarpSpecializedPingpongEEENS5_IJNSA_ILi64EEENSA_ILi32EEESF_EEENS_10bfloat16_tENS5_IJlSB_lEEESI_SJ_NS4_8TiledMMAINS4_8MMA_AtomIJNS4_4SM904GMMA27MMA_64x32x16_F32BF16BF16_SSILNSN_5MajorE0ELSP_0ELNSN_7ScaleInE1ELSQ_1EEEEEENS4_6LayoutISC_NS5_IJNSA_ILi0EEESU_SU_EEEEENS5_IJNS4_10UnderscoreESX_SX_EEEEENS4_13SM90_TMA_LOADENS4_14ComposedLayoutINS4_7SwizzleILi3ELi4ELi3EEENS4_18smem_ptr_flag_bitsILi16EEENST_INS5_IJNSA_ILi8EEESF_EEENS5_IJSF_SB_EEEEEEEvNS4_8identityES10_S1A_vS1B_EENS_8epilogue10collective6detail29Sm90TmaWarpSpecializedAdapterINS1E_15DefaultEpilogueISI_SJ_SJ_NS1D_6thread17LinearCombinationISI_Li1EffLNS1I_9ScaleType4KindE0ELNS_15FloatRoundStyleE2ESI_EENS1_15EpilogueDefaultEEEEEvvEEEEvNT_6ParamsE,"",@"SHT_CUDA_INFO"
	.sectionflags	@""
	.align	4


	//----- nvinfo : EIATTR_CUDA_API_VERSION
	.align		4
        /*0000*/ 	.byte	0x04, 0x37
        /*0002*/ 	.short	(.L_21 - .L_20)
.L_20:
        /*0004*/ 	.word	0x00000082


	//----- nvinfo : EIATTR_KPARAM_INFO
	.align		4
.L_21:
        /*0008*/ 	.byte	0x04, 0x17
        /*000a*/ 	.short	(.L_23 - .L_22)
.L_22:
        /*000c*/ 	.word	0x00000000
        /*0010*/ 	.short	0x0000
        /*0012*/ 	.short	0x0070
        /*0014*/ 	.byte	0x00, 0xf0, 0x01, 0x10


	//----- nvinfo : EIATTR_SPARSE_MMA_MASK
	.align		4
.L_23:
        /*0018*/ 	.byte	0x03, 0x50
        /*001a*/ 	.short	0x0000


	//----- nvinfo : EIATTR_MAXREG_COUNT
	.align		4
        /*001c*/ 	.byte	0x03, 0x1b
        /*001e*/ 	.short	0x00a8


	//----- nvinfo : EIATTR_NUM_BARRIERS
	.align		4
        /*0020*/ 	.byte	0x02, 0x4c
        /*0022*/ 	.byte	0x01
	.zero		1


	//----- nvinfo : EIATTR_EXTERNS
	.align		4
        /*0024*/ 	.byte	0x04, 0x0f
        /*0026*/ 	.short	(.L_25 - .L_24)


	//   ....[0]....
	.align		4
.L_24:
        /*0028*/ 	.word	index@(__assertfail)


	//----- nvinfo : EIATTR_ANNOTATIONS
	.align		4
.L_25:
        /*002c*/ 	.byte	0x04, 0x55
        /*002e*/ 	.short	(.L_27 - .L_26)


	//   ....[0]....
.L_26:
        /*0030*/ 	.word	0x00000001
        /*0034*/ 	.byte	0xc0, 0x0c, 0x00, 0x00, 0x01, 0x00, 0x00, 0x00, 0xf0, 0x13, 0x00, 0x00, 0x01, 0x00, 0x00, 0x00
        /*0044*/ 	.byte	0x30, 0x35, 0x00, 0x00, 0x01, 0x00, 0x00, 0x00, 0x30, 0x41, 0x00, 0x00


	//----- nvinfo : EIATTR_MERCURY_ISA_VERSION
	.align		4
.L_27:
        /*0050*/ 	.byte	0x03, 0x5f
        /*0052*/ 	.short	0x0101


	//----- nvinfo : EIATTR_INT_WARP_WIDE_INSTR_OFFSETS
	.align		4
        /*0054*/ 	.byte	0x04, 0x31
        /*0056*/ 	.short	(.L_29 - .L_28)


	//   ....[0]....
.L_28:
        /*0058*/ 	.word	0x000005e0


	//   ....[1]....
        /*005c*/ 	.word	0x00000600


	//   ....[2]....
        /*0060*/ 	.word	0x00000680


	//   ....[3]....
        /*0064*/ 	.word	0x00000690


	//   ....[4]....
        /*0068*/ 	.word	0x000006a0


	//   ....[5]....
        /*006c*/ 	.word	0x000006c0


	//   ....[6]....
        /*0070*/ 	.word	0x00000750


	//   ....[7]....
        /*0074*/ 	.word	0x00000770


	//----- nvinfo : EIATTR_COOP_GROUP_MASK_REGIDS
	.align		4
.L_29:
        /*0078*/ 	.byte	0x04, 0x29
        /*007a*/ 	.short	(.L_31 - .L_30)


	//   ....[0]....
.L_30:
        /*007c*/ 	.word	0xffffffff


	//   ....[1]....
        /*0080*/ 	.word	0xffffffff


	//   ....[2]....
        /*0084*/ 	.word	0xffffffff


	//   ....[3]....
        /*0088*/ 	.word	0xffffffff


	//   ....[4]....
        /*008c*/ 	.word	0xffffffff


	//   ....[5]....
        /*0090*/ 	.word	0xffffffff


	//----- nvinfo : EIATTR_COOP_GROUP_INSTR_OFFSETS
	.align		4
.L_31:
        /*0094*/ 	.byte	0x04, 0x28
        /*0096*/ 	.short	(.L_33 - .L_32)


	//   ....[0]....
.L_32:
        /*0098*/ 	.word	0x00000070


	//   ....[1]....
        /*009c*/ 	.word	0x00000080


	//   ....[2]....
        /*00a0*/ 	.word	0x00000140


	//   ....[3]....
        /*00a4*/ 	.word	0x000004c0


	//   ....[4]....
        /*00a8*/ 	.word	0x00000500


	//   ....[5]....
        /*00ac*/ 	.word	0x00000540


	//----- nvinfo : EIATTR_REG_RECONFIG
	.align		4
.L_33:
        /*00b0*/ 	.byte	0x01, 0x54
	.zero		2


	//----- nvinfo : EIATTR_SYSCALL_OFFSETS
	.align		4
        /*00b4*/ 	.byte	0x04, 0x46
        /*00b6*/ 	.short	(.L_35 - .L_34)


	//   ....[0]....
.L_34:
        /*00b8*/ 	.word	0x00001870


	//----- nvinfo : EIATTR_MBARRIER_INSTR_OFFSETS
	.align		4
.L_35:
        /*00bc*/ 	.byte	0x04, 0x39
        /*00be*/ 	.short	(.L_37 - .L_36)


	//   ....[0]....
.L_36:
        /*00c0*/ 	.word	0x00000260
        /*00c4*/ 	.word	0x000000ff
        /*00c8*/ 	.word	0x00000000
        /*00cc*/ 	.short	0x0100
        /*00ce*/ 	.byte	0x08
	.zero		1


	//   ....[1]....
        /*00d0*/ 	.word	0x00000270
        /*00d4*/ 	.word	0x000000ff
        /*00d8*/ 	.word	0x00000090
        /*00dc*/ 	.short	0x0100
        /*00de*/ 	.byte	0x08
	.zero		1


	//   ....[2]....
        /*00e0*/ 	.word	0x00000280
        /*00e4*/ 	.word	0x000000ff
        /*00e8*/ 	.word	0x00000008
        /*00ec*/ 	.short	0x0100
        /*00ee*/ 	.byte	0x08
	.zero		1


	//   ....[3]....
        /*00f0*/ 	.word	0x00000290
        /*00f4*/ 	.word	0x000000ff
        /*00f8*/ 	.word	0x00000098
        /*00fc*/ 	.short	0x0100
        /*00fe*/ 	.byte	0x08
	.zero		1


	//   ....[4]....
        /*0100*/ 	.word	0x000002a0
        /*0104*/ 	.word	0x000000ff
        /*0108*/ 	.word	0x00000010
        /*010c*/ 	.short	0x0100
        /*010e*/ 	.byte	0x08
	.zero		1


	//   ....[5]....
        /*0110*/ 	.word	0x000002b0
        /*0114*/ 	.word	0x000000ff
        /*0118*/ 	.word	0x000000a0
        /*011c*/ 	.short	0x0100
        /*011e*/ 	.byte	0x08
	.zero		1


	//   ....[6]....
        /*0120*/ 	.word	0x000002c0
        /*0124*/ 	.word	0x000000ff
        /*0128*/ 	.word	0x00000018
        /*012c*/ 	.short	0x0100
        /*012e*/ 	.byte	0x08
	.zero		1


	//   ....[7]....
        /*0130*/ 	.word	0x000002d0
        /*0134*/ 	.word	0x000000ff
        /*0138*/ 	.word	0x000000a8
        /*013c*/ 	.short	0x0100
        /*013e*/ 	.byte	0x08
	.zero		1


	//   ....[8]....
        /*0140*/ 	.word	0x000002e0
        /*0144*/ 	.word	0x000000ff
        /*0148*/ 	.word	0x00000020
        /*014c*/ 	.short	0x0100
        /*014e*/ 	.byte	0x08
	.zero		1


	//   ....[9]....
        /*0150*/ 	.word	0x000002f0
        /*0154*/ 	.word	0x000000ff
        /*0158*/ 	.word	0x000000b0
        /*015c*/ 	.short	0x0100
        /*015e*/ 	.byte	0x08
	.zero		1


	//   ....[10]....
        /*0160*/ 	.word	0x00000300
        /*0164*/ 	.word	0x000000ff
        /*0168*/ 	.word	0x00000028
        /*016c*/ 	.short	0x0100
        /*016e*/ 	.byte	0x08
	.zero		1


	//   ....[11]....
        /*0170*/ 	.word	0x00000310
        /*0174*/ 	.word	0x000000ff
        /*0178*/ 	.word	0x000000b8
        /*017c*/ 	.short	0x0100
        /*017e*/ 	.byte	0x08
	.zero		1


	//   ....[12]....
        /*0180*/ 	.word	0x00000320
        /*0184*/ 	.word	0x000000ff
        /*0188*/ 	.word	0x00000030
        /*018c*/ 	.short	0x0100
        /*018e*/ 	.byte	0x08
	.zero		1


	//   ....[13]....
        /*0190*/ 	.word	0x00000330
        /*0194*/ 	.word	0x000000ff
        /*0198*/ 	.word	0x000000c0
        /*019c*/ 	.short	0x0100
        /*019e*/ 	.byte	0x08
	.zero		1


	//   ....[14]....
        /*01a0*/ 	.word	0x00000340
        /*01a4*/ 	.word	0x000000ff
        /*01a8*/ 	.word	0x00000038
        /*01ac*/ 	.short	0x0100
        /*01ae*/ 	.byte	0x08
	.zero		1


	//   ....[15]....
        /*01b0*/ 	.word	0x00000350
        /*01b4*/ 	.word	0x000000ff
        /*01b8*/ 	.word	0x000000c8
        /*01bc*/ 	.short	0x0100
        /*01be*/ 	.byte	0x08
	.zero		1


	//   ....[16]....
        /*01c0*/ 	.word	0x00000360
        /*01c4*/ 	.word	0x000000ff
        /*01c8*/ 	.word	0x00000040
        /*01cc*/ 	.short	0x0100
        /*01ce*/ 	.byte	0x08
	.zero		1


	//   ....[17]....
        /*01d0*/ 	.word	0x00000370
        /*01d4*/ 	.word	0x000000ff
        /*01d8*/ 	.word	0x000000d0
        /*01dc*/ 	.short	0x0100
        /*01de*/ 	.byte	0x08
	.zero		1


	//   ....[18]....
        /*01e0*/ 	.word	0x00000380
        /*01e4*/ 	.word	0x000000ff
        /*01e8*/ 	.word	0x00000048
        /*01ec*/ 	.short	0x0100
        /*01ee*/ 	.byte	0x08
	.zero		1


	//   ....[19]....
        /*01f0*/ 	.word	0x00000390
        /*01f4*/ 	.word	0x000000ff
        /*01f8*/ 	.word	0x000000d8
        /*01fc*/ 	.short	0x0100
        /*01fe*/ 	.byte	0x08
	.zero		1


	//   ....[20]....
        /*0200*/ 	.word	0x000003a0
        /*0204*/ 	.word	0x000000ff
        /*0208*/ 	.word	0x00000050
        /*020c*/ 	.short	0x0100
        /*020e*/ 	.byte	0x08
	.zero		1


	//   ....[21]....
        /*0210*/ 	.word	0x000003b0
        /*0214*/ 	.word	0x000000ff
        /*0218*/ 	.word	0x000000e0
        /*021c*/ 	.short	0x0100
        /*021e*/ 	.byte	0x08
	.zero		1


	//   ....[22]....
        /*0220*/ 	.word	0x000003c0
        /*0224*/ 	.word	0x000000ff
        /*0228*/ 	.word	0x00000058
        /*022c*/ 	.short	0x0100
        /*022e*/ 	.byte	0x08
	.zero		1


	//   ....[23]....
        /*0230*/ 	.word	0x000003d0
        /*0234*/ 	.word	0x000000ff
        /*0238*/ 	.word	0x000000e8
        /*023c*/ 	.short	0x0100
        /*023e*/ 	.byte	0x08
	.zero		1


	//   ....[24]....
        /*0240*/ 	.word	0x000003e0
        /*0244*/ 	.word	0x000000ff
        /*0248*/ 	.word	0x00000060
        /*024c*/ 	.short	0x0100
        /*024e*/ 	.byte	0x08
	.zero		1


	//   ....[25]....
        /*0250*/ 	.word	0x000003f0
        /*0254*/ 	.word	0x000000ff
        /*0258*/ 	.word	0x000000f0
        /*025c*/ 	.short	0x0100
        /*025e*/ 	.byte	0x08
	.zero		1


	//   ....[26]....
        /*0260*/ 	.word	0x00000400
        /*0264*/ 	.word	0x000000ff
        /*0268*/ 	.word	0x00000068
        /*026c*/ 	.short	0x0100
        /*026e*/ 	.byte	0x08
	.zero		1


	//   ....[27]....
        /*0270*/ 	.word	0x00000410
        /*0274*/ 	.word	0x000000ff
        /*0278*/ 	.word	0x000000f8
        /*027c*/ 	.short	0x0100
        /*027e*/ 	.byte	0x08
	.zero		1


	//   ....[28]....
        /*0280*/ 	.word	0x00000420
        /*0284*/ 	.word	0x000000ff
        /*0288*/ 	.word	0x00000070
        /*028c*/ 	.short	0x0100
        /*028e*/ 	.byte	0x08
	.zero		1


	//   ....[29]....
        /*0290*/ 	.word	0x00000430
        /*0294*/ 	.word	0x000000ff
        /*0298*/ 	.word	0x00000100
        /*029c*/ 	.short	0x0100
        /*029e*/ 	.byte	0x08
	.zero		1


	//   ....[30]....
        /*02a0*/ 	.word	0x00000440
        /*02a4*/ 	.word	0x000000ff
        /*02a8*/ 	.word	0x00000078
        /*02ac*/ 	.short	0x0100
        /*02ae*/ 	.byte	0x08
	.zero		1


	//   ....[31]....
        /*02b0*/ 	.word	0x00000450
        /*02b4*/ 	.word	0x000000ff
        /*02b8*/ 	.word	0x00000108
        /*02bc*/ 	.short	0x0100
        /*02be*/ 	.byte	0x08
	.zero		1


	//   ....[32]....
        /*02c0*/ 	.word	0x00000460
        /*02c4*/ 	.word	0x000000ff
        /*02c8*/ 	.word	0x00000080
        /*02cc*/ 	.short	0x0100
        /*02ce*/ 	.byte	0x08
	.zero		1


	//   ....[33]....
        /*02d0*/ 	.word	0x00000470
        /*02d4*/ 	.word	0x000000ff
        /*02d8*/ 	.word	0x00000110
        /*02dc*/ 	.short	0x0100
        /*02de*/ 	.byte	0x08
	.zero		1


	//   ....[34]....
        /*02e0*/ 	.word	0x00000480
        /*02e4*/ 	.word	0x000000ff
        /*02e8*/ 	.word	0x00000088
        /*02ec*/ 	.short	0x0100
        /*02ee*/ 	.byte	0x08
	.zero		1


	//   ....[35]....
        /*02f0*/ 	.word	0x00000490
        /*02f4*/ 	.word	0x000000ff
        /*02f8*/ 	.word	0x00000118
        /*02fc*/ 	.short	0x0100
        /*02fe*/ 	.byte	0x08
	.zero		1


	//   ....[36]....
        /*0300*/ 	.word	0x000007b0
        /*0304*/ 	.word	0x000000ff
        /*0308*/ 	.word	0x00000150
        /*030c*/ 	.short	0x0100
        /*030e*/ 	.byte	0x08
	.zero		1


	//   ....[37]....
        /*0310*/ 	.word	0x00000820
        /*0314*/ 	.word	0x000000ff
        /*0318*/ 	.word	0x00000158
        /*031c*/ 	.short	0x0100
        /*031e*/ 	.byte	0x08
	.zero		1


	//   ....[38]....
        /*0320*/ 	.word	0x00000840
        /*0324*/ 	.word	0x000000ff
        /*0328*/ 	.word	0x00000130
        /*032c*/ 	.short	0x0100
        /*032e*/ 	.byte	0x09
	.zero		1


	//   ....[39]....
        /*0330*/ 	.word	0x00000850
        /*0334*/ 	.word	0x000000ff
        /*0338*/ 	.word	0x00000138
        /*033c*/ 	.short	0x0100
        /*033e*/ 	.byte	0x09
	.zero		1


	//   ....[40]....
        /*0340*/ 	.word	0x00000860
        /*0344*/ 	.word	0x000000ff
        /*0348*/ 	.word	0x00000140
        /*034c*/ 	.short	0x0100
        /*034e*/ 	.byte	0x09
	.zero		1


	//   ....[41]....
        /*0350*/ 	.word	0x00000870
        /*0354*/ 	.word	0x000000ff
        /*0358*/ 	.word	0x00000148
        /*035c*/ 	.short	0x0100
        /*035e*/ 	.byte	0x09
	.zero		1


	//   ....[42]....
        /*0360*/ 	.word	0x00001730
        /*0364*/ 	.word	0x000000ff
        /*0368*/ 	.word	0xfffffff8
        /*036c*/ 	.short	0x010a
        /*036e*/ 	.byte	0x2b
	.zero		1


	//   ....[43]....
        /*0370*/ 	.word	0x000018f0
        /*0374*/ 	.word	0x00000003
        /*0378*/ 	.word	0x00000000
        /*037c*/ 	.short	0x010a
        /*037e*/ 	.byte	0x3f
	.zero		1


	//   ....[44]....
        /*0380*/ 	.word	0x00001930
        /*0384*/ 	.word	0x00000003
        /*0388*/ 	.word	0x00000000
        /*038c*/ 	.short	0x010a
        /*038e*/ 	.byte	0x3f
	.zero		1


	//   ....[45]....
        /*0390*/ 	.word	0x00001c30
        /*0394*/ 	.word	0x000000ff
        /*0398*/ 	.word	0x00000000
        /*039c*/ 	.short	0x010a
        /*039e*/ 	.byte	0x04
	.zero		1


	//   ....[46]....
        /*03a0*/ 	.word	0x00001c70
        /*03a4*/ 	.word	0x000000ff
        /*03a8*/ 	.word	0x00000000
        /*03ac*/ 	.short	0x010a
        /*03ae*/ 	.byte	0x04
	.zero		1


	//   ....[47]....
        /*03b0*/ 	.word	0x00001ed0
        /*03b4*/ 	.word	0x000000ff
        /*03b8*/ 	.word	0x00000000
        /*03bc*/ 	.short	0x0101
        /*03be*/ 	.byte	0x04
	.zero		1


	//   ....[48]....
        /*03c0*/ 	.word	0x00001fd0
        /*03c4*/ 	.word	0x00000003
        /*03c8*/ 	.word	0x00000000
        /*03cc*/ 	.short	0x0101
        /*03ce*/ 	.byte	0x30
	.zero		1


	//   ....[49]....
        /*03d0*/ 	.word	0x000020a0
        /*03d4*/ 	.word	0x000000ff
        /*03d8*/ 	.word	0x00000000
        /*03dc*/ 	.short	0x0101
        /*03de*/ 	.byte	0x06
	.zero		1


	//   ....[50]....
        /*03e0*/ 	.word	0x00002110
        /*03e4*/ 	.word	0x000000ff
        /*03e8*/ 	.word	0x00000008
        /*03ec*/ 	.short	0x010a
        /*03ee*/ 	.byte	0x2b
	.zero		1


	//   ....[51]....
        /*03f0*/ 	.word	0x00003570
        /*03f4*/ 	.word	0x00000000
        /*03f8*/ 	.word	0x00000000
        /*03fc*/ 	.short	0x0101
        /*03fe*/ 	.byte	0x30
	.zero		1


	//   ....[52]....
        /*0400*/ 	.word	0x00003ea0
        /*0404*/ 	.word	0x0000000b
        /*0408*/ 	.word	0x00000090
        /*040c*/ 	.short	0x010a
        /*040e*/ 	.byte	0x3f
	.zero		1


	//   ....[53]....
        /*0410*/ 	.word	0x00004250
        /*0414*/ 	.word	0x00000006
        /*0418*/ 	.word	0x00000158
        /*041c*/ 	.short	0x0101
        /*041e*/ 	.byte	0x3f
	.zero		1


	//   ....[54]....
        /*0420*/ 	.word	0x000049a0
        /*0424*/ 	.word	0x00000007
        /*0428*/ 	.word	0x00000000
        /*042c*/ 	.short	0x010a
        /*042e*/ 	.byte	0x3f
	.zero		1


	//   ....[55]....
        /*0430*/ 	.word	0x00004a20
        /*0434*/ 	.word	0x00000009
        /*0438*/ 	.word	0x00000000
        /*043c*/ 	.short	0x010a
        /*043e*/ 	.byte	0x3f
	.zero		1


	//   ....[56]....
        /*0440*/ 	.word	0x00004ab0
        /*0444*/ 	.word	0x00000006
        /*0448*/ 	.word	0x00000000
        /*044c*/ 	.short	0x010a
        /*044e*/ 	.byte	0x3f
	.zero		1


	//   ....[57]....
        /*0450*/ 	.word	0x00004b40
        /*0454*/ 	.word	0x00000009
        /*0458*/ 	.word	0x00000000
        /*045c*/ 	.short	0x010a
        /*045e*/ 	.byte	0x3f
	.zero		1


	//   ....[58]....
        /*0460*/ 	.word	0x00004bd0
        /*0464*/ 	.word	0x00000006
        /*0468*/ 	.word	0x00000000
        /*046c*/ 	.short	0x010a
        /*046e*/ 	.byte	0x3f
	.zero		1


	//   ....[59]....
        /*0470*/ 	.word	0x00004c60
        /*0474*/ 	.word	0x00000009
        /*0478*/ 	.word	0x00000000
        /*047c*/ 	.short	0x010a
        /*047e*/ 	.byte	0x3f
	.zero		1


	//   ....[60]....
        /*0480*/ 	.word	0x00004cf0
        /*0484*/ 	.word	0x00000006
        /*0488*/ 	.word	0x00000000
        /*048c*/ 	.short	0x010a
        /*048e*/ 	.byte	0x3f
	.zero		1


	//   ....[61]....
        /*0490*/ 	.word	0x00004d80
        /*0494*/ 	.word	0x00000009
        /*0498*/ 	.word	0x00000000
        /*049c*/ 	.short	0x010a
        /*049e*/ 	.byte	0x3f
	.zero		1


	//   ....[62]....
        /*04a0*/ 	.word	0x00004e10
        /*04a4*/ 	.word	0x00000006
        /*04a8*/ 	.word	0x00000000
        /*04ac*/ 	.short	0x010a
        /*04ae*/ 	.byte	0x3f
	.zero		1


	//   ....[63]....
        /*04b0*/ 	.word	0x00004ea0
        /*04b4*/ 	.word	0x00000009
        /*04b8*/ 	.word	0x00000000
        /*04bc*/ 	.short	0x010a
        /*04be*/ 	.byte	0x3f
	.zero		1


	//   ....[64]....
        /*04c0*/ 	.word	0x00004f30
        /*04c4*/ 	.word	0x00000006
        /*04c8*/ 	.word	0x00000000
        /*04cc*/ 	.short	0x010a
        /*04ce*/ 	.byte	0x3f
	.zero		1


	//   ....[65]....
        /*04d0*/ 	.word	0x00004fc0
        /*04d4*/ 	.word	0x00000009
        /*04d8*/ 	.word	0x00000000
        /*04dc*/ 	.short	0x010a
        /*04de*/ 	.byte	0x3f
	.zero		1


	//   ....[66]....
        /*04e0*/ 	.word	0x00005050
        /*04e4*/ 	.word	0x00000006
        /*04e8*/ 	.word	0x00000000
        /*04ec*/ 	.short	0x010a
        /*04ee*/ 	.byte	0x3f
	.zero		1


	//   ....[67]....
        /*04f0*/ 	.word	0x000050e0
        /*04f4*/ 	.word	0x00000009
        /*04f8*/ 	.word	0x00000000
        /*04fc*/ 	.short	0x010a
        /*04fe*/ 	.byte	0x3f
	.zero		1


	//   ....[68]....
        /*0500*/ 	.word	0x00005170
        /*0504*/ 	.word	0x00000006
        /*0508*/ 	.word	0x00000000
        /*050c*/ 	.short	0x010a
        /*050e*/ 	.byte	0x3f
	.zero		1


	//   ....[69]....
        /*0510*/ 	.word	0x00005200
        /*0514*/ 	.word	0x00000009
        /*0518*/ 	.word	0x00000000
        /*051c*/ 	.short	0x010a
        /*051e*/ 	.byte	0x3f
	.zero		1


	//   ....[70]....
        /*0520*/ 	.word	0x00005290
        /*0524*/ 	.word	0x00000006
        /*0528*/ 	.word	0x00000000
        /*052c*/ 	.short	0x010a
        /*052e*/ 	.byte	0x3f
	.zero		1


	//   ....[71]....
        /*0530*/ 	.word	0x00005320
        /*0534*/ 	.word	0x00000003
        /*0538*/ 	.word	0x00000000
        /*053c*/ 	.short	0x010a
        /*053e*/ 	.byte	0x3f
	.zero		1


	//   ....[72]....
        /*0540*/ 	.word	0x00005390
        /*0544*/ 	.word	0x00000003
        /*0548*/ 	.word	0xfffffff8
        /*054c*/ 	.short	0x010a
        /*054e*/ 	.byte	0x3f
	.zero		1


	//   ....[73]....
        /*0550*/ 	.word	0x000053e0
        /*0554*/ 	.word	0x00000003
        /*0558*/ 	.word	0x00000000
        /*055c*/ 	.short	0x010a
        /*055e*/ 	.byte	0x3f
	.zero		1


	//   ....[74]....
        /*0560*/ 	.word	0x00005440
        /*0564*/ 	.word	0x00000004
        /*0568*/ 	.word	0x00000000
        /*056c*/ 	.short	0x010a
        /*056e*/ 	.byte	0x3f
	.zero		1


	//   ....[75]....
        /*0570*/ 	.word	0x000054a0
        /*0574*/ 	.word	0x00000003
        /*0578*/ 	.word	0x00000008
        /*057c*/ 	.short	0x010a
        /*057e*/ 	.byte	0x3f
	.zero		1


	//   ....[76]....
        /*0580*/ 	.word	0x00005570
        /*0584*/ 	.word	0x0000000b
        /*0588*/ 	.word	0x00000090
        /*058c*/ 	.short	0x010a
        /*058e*/ 	.byte	0x3f
	.zero		1


	//   ....[77]....
        /*0590*/ 	.word	0x00005640
        /*0594*/ 	.word	0x00000007
        /*0598*/ 	.word	0x00000000
        /*059c*/ 	.short	0x010a
        /*059e*/ 	.byte	0x3f
	.zero		1


	//   ....[78]....
        /*05a0*/ 	.word	0x00005690
        /*05a4*/ 	.word	0x00000009
        /*05a8*/ 	.word	0x00000000
        /*05ac*/ 	.short	0x010a
        /*05ae*/ 	.byte	0x3f
	.zero		1


	//   ....[79]....
        /*05b0*/ 	.word	0x000056e0
        /*05b4*/ 	.word	0x00000006
        /*05b8*/ 	.word	0x00000000
        /*05bc*/ 	.short	0x010a
        /*05be*/ 	.byte	0x3f
	.zero		1


	//   ....[80]....
        /*05c0*/ 	.word	0x00005730
        /*05c4*/ 	.word	0x00000009
        /*05c8*/ 	.word	0x00000000
        /*05cc*/ 	.short	0x010a
        /*05ce*/ 	.byte	0x3f
	.zero		1


	//   ....[81]....
        /*05d0*/ 	.word	0x00005780
        /*05d4*/ 	.word	0x00000006
        /*05d8*/ 	.word	0x00000000
        /*05dc*/ 	.short	0x010a
        /*05de*/ 	.byte	0x3f
	.zero		1


	//   ....[82]....
        /*05e0*/ 	.word	0x000057d0
        /*05e4*/ 	.word	0x00000009
        /*05e8*/ 	.word	0x00000000
        /*05ec*/ 	.short	0x010a
        /*05ee*/ 	.byte	0x3f
	.zero		1


	//   ....[83]....
        /*05f0*/ 	.word	0x00005820
        /*05f4*/ 	.word	0x00000006
        /*05f8*/ 	.word	0x00000000
        /*05fc*/ 	.short	0x010a
        /*05fe*/ 	.byte	0x3f
	.zero		1


	//   ....[84]....
        /*0600*/ 	.word	0x00005870
        /*0604*/ 	.word	0x00000009
        /*0608*/ 	.word	0x00000000
        /*060c*/ 	.short	0x010a
        /*060e*/ 	.byte	0x3f
	.zero		1


	//   ....[85]....
        /*0610*/ 	.word	0x000058c0
        /*0614*/ 	.word	0x00000006
        /*0618*/ 	.word	0x00000000
        /*061c*/ 	.short	0x010a
        /*061e*/ 	.byte	0x3f
	.zero		1


	//   ....[86]....
        /*0620*/ 	.word	0x00005910
        /*0624*/ 	.word	0x00000009
        /*0628*/ 	.word	0x00000000
        /*062c*/ 	.short	0x010a
        /*062e*/ 	.byte	0x3f
	.zero		1


	//   ....[87]....
        /*0630*/ 	.word	0x00005960
        /*0634*/ 	.word	0x00000006
        /*0638*/ 	.word	0x00000000
        /*063c*/ 	.short	0x010a
        /*063e*/ 	.byte	0x3f
	.zero		1


	//   ....[88]....
        /*0640*/ 	.word	0x000059b0
        /*0644*/ 	.word	0x00000009
        /*0648*/ 	.word	0x00000000
        /*064c*/ 	.short	0x010a
        /*064e*/ 	.byte	0x3f
	.zero		1


	//   ....[89]....
        /*0650*/ 	.word	0x00005a00
        /*0654*/ 	.word	0x00000006
        /*0658*/ 	.word	0x00000000
        /*065c*/ 	.short	0x010a
        /*065e*/ 	.byte	0x3f
	.zero		1


	//   ....[90]....
        /*0660*/ 	.word	0x00005a50
        /*0664*/ 	.word	0x00000009
        /*0668*/ 	.word	0x00000000
        /*066c*/ 	.short	0x010a
        /*066e*/ 	.byte	0x3f
	.zero		1


	//   ....[91]....
        /*0670*/ 	.word	0x00005aa0
        /*0674*/ 	.word	0x00000006
        /*0678*/ 	.word	0x00000000
        /*067c*/ 	.short	0x010a
        /*067e*/ 	.byte	0x3f
	.zero		1


	//   ....[92]....
        /*0680*/ 	.word	0x00005af0
        /*0684*/ 	.word	0x00000009
        /*0688*/ 	.word	0x00000000
        /*068c*/ 	.short	0x010a
        /*068e*/ 	.byte	0x3f
	.zero		1


	//   ....[93]....
        /*0690*/ 	.word	0x00005b40
        /*0694*/ 	.word	0x00000006
        /*0698*/ 	.word	0x00000000
        /*069c*/ 	.short	0x010a
        /*069e*/ 	.byte	0x3f
	.zero		1


	//----- nvinfo : EIATTR_NUM_MBARRIERS
	.align		4
.L_37:
        /*06a0*/ 	.byte	0x03, 0x38
        /*06a2*/ 	.short	0x002a


	//----- nvinfo : EIATTR_EXIT_INSTR_OFFSETS
	.align		4
        /*06a4*/ 	.byte	0x04, 0x1c
        /*06a6*/ 	.short	(.L_39 - .L_38)


	//   ....[0]....
.L_38:
        /*06a8*/ 	.word	0x00001380


	//   ....[1]....
        /*06ac*/ 	.word	0x000013e0


	//   ....[2]....
        /*06b0*/ 	.word	0x00003bd0


	//   ....[3]....
        /*06b4*/ 	.word	0x00003c00


	//   ....[4]....
        /*06b8*/ 	.word	0x00005370


	//----- nvinfo : EIATTR_MAX_THREADS
	.align		4
.L_39:
        /*06bc*/ 	.byte	0x04, 0x05
        /*06be*/ 	.short	(.L_41 - .L_40)
.L_40:
        /*06c0*/ 	.word	0x00000180
        /*06c4*/ 	.word	0x00000001
        /*06c8*/ 	.word	0x00000001


	//----- nvinfo : EIATTR_CRS_STACK_SIZE
	.align		4
.L_41:
        /*06cc*/ 	.byte	0x04, 0x1e
        /*06ce*/ 	.short	(.L_43 - .L_42)
.L_42:
        /*06d0*/ 	.word	0x00000000


	//----- nvinfo : EIATTR_CBANK_PARAM_SIZE
	.align		4
.L_43:
        /*06d4*/ 	.byte	0x03, 0x19
        /*06d6*/ 	.short	0x0470


	//----- nvinfo : EIATTR_PARAM_CBANK
	.align		4
        /*06d8*/ 	.byte	0x04, 0x0a
        /*06da*/ 	.short	(.L_45 - .L_44)
	.align		4
.L_44:
        /*06dc*/ 	.word	index@(.nv.constant0._ZN7cutlass13device_kernelINS_4gemm6kernel13GemmUniversalIN4cute5tupleIJiiiiEEENS1_10collective13CollectiveMmaINS1_34MainloopSm90TmaGmmaWarpSpecializedILi18ENS5_IJNS4_1CILi1EEESB_SB_EEENS1_32KernelTmaWarpSpecializedPingpongEEENS5_IJNSA_ILi64EEENSA_ILi32EEESF_EEENS_10bfloat16_tENS5_IJlSB_lEEESI_SJ_NS4_8TiledMMAINS4_8MMA_AtomIJNS4_4SM904GMMA27MMA_64x32x16_F32BF16BF16_SSILNSN_5MajorE0ELSP_0ELNSN_7ScaleInE1ELSQ_1EEEEEENS4_6LayoutISC_NS5_IJNSA_ILi0EEESU_SU_EEEEENS5_IJNS4_10UnderscoreESX_SX_EEEEENS4_13SM90_TMA_LOADENS4_14ComposedLayoutINS4_7SwizzleILi3ELi4ELi3EEENS4_18smem_ptr_flag_bitsILi16EEENST_INS5_IJNSA_ILi8EEESF_EEENS5_IJSF_SB_EEEEEEEvNS4_8identityES10_S1A_vS1B_EENS_8epilogue10collective6detail29Sm90TmaWarpSpecializedAdapterINS1E_15DefaultEpilogueISI_SJ_SJ_NS1D_6thread17LinearCombinationISI_Li1EffLNS1I_9ScaleType4KindE0ELNS_15FloatRoundStyleE2ESI_EENS1_15EpilogueDefaultEEEEEvvEEEEvNT_6ParamsE)
        /*06e0*/ 	.short	0x0210
        /*06e2*/ 	.short	0x0470


	//----- nvinfo : EIATTR_SW_WAR
	.align		4
.L_45:
        /*06e4*/ 	.byte	0x04, 0x36
        /*06e6*/ 	.short	(.L_47 - .L_46)
.L_46:
        /*06e8*/ 	.word	0x00000008
.L_47:


//--------------------- .nv.callgraph             --------------------------
	.section	.nv.callgraph,"",@"SHT_CUDA_CALLGRAPH"
	.align	4
	.sectionentsize	8
	.align		4
        /*0000*/ 	.word	0x00000000
	.align		4
        /*0004*/ 	.word	0xffffffff
	.align		4
        /*0008*/ 	.word	index@(_ZN7cutlass13device_kernelINS_4gemm6kernel13GemmUniversalIN4cute5tupleIJiiiiEEENS1_10collective13CollectiveMmaINS1_34MainloopSm90TmaGmmaWarpSpecializedILi18ENS5_IJNS4_1CILi1EEESB_SB_EEENS1_32KernelTmaWarpSpecializedPingpongEEENS5_IJNSA_ILi64EEENSA_ILi32EEESF_EEENS_10bfloat16_tENS5_IJlSB_lEEESI_SJ_NS4_8TiledMMAINS4_8MMA_AtomIJNS4_4SM904GMMA27MMA_64x32x16_F32BF16BF16_SSILNSN_5MajorE0ELSP_0ELNSN_7ScaleInE1ELSQ_1EEEEEENS4_6LayoutISC_NS5_IJNSA_ILi0EEESU_SU_EEEEENS5_IJNS4_10UnderscoreESX_SX_EEEEENS4_13SM90_TMA_LOADENS4_14ComposedLayoutINS4_7SwizzleILi3ELi4ELi3EEENS4_18smem_ptr_flag_bitsILi16EEENST_INS5_IJNSA_ILi8EEESF_EEENS5_IJSF_SB_EEEEEEEvNS4_8identityES10_S1A_vS1B_EENS_8epilogue10collective6detail29Sm90TmaWarpSpecializedAdapterINS1E_15DefaultEpilogueISI_SJ_SJ_NS1D_6thread17LinearCombinationISI_Li1EffLNS1I_9ScaleType4KindE0ELNS_15FloatRoundStyleE2ESI_EENS1_15EpilogueDefaultEEEEEvvEEEEvNT_6ParamsE)
	.align		4
        /*000c*/ 	.word	index@(__assertfail)
	.align		4
        /*0010*/ 	.word	0x00000000
	.align		4
        /*0014*/ 	.word	0xfffffffe
	.align		4
        /*0018*/ 	.word	0x00000000
	.align		4
        /*001c*/ 	.word	0xfffffffd
	.align		4
        /*0020*/ 	.word	0x00000000
	.align		4
        /*0024*/ 	.word	0xfffffffc


//--------------------- .nv.constant4             --------------------------
	.section	.nv.constant4,"a",@progbits
	.align	8
	.align		8
.nv.constant4:
        /*0000*/ 	.dword	__assertfail
	.align		8
        /*0008*/ 	.dword	__unnamed_1
	.align		8
        /*0010*/ 	.dword	_ZN39_INTERNAL_ef552169_4_k_cu_4cc207f2_80374cuda3std3__45__cpo5beginE
	.align		8
        /*0018*/ 	.dword	_ZN39_INTERNAL_ef552169_4_k_cu_4cc207f2_80374cuda3std3__45__cpo3endE
	.align		8
        /*0020*/ 	.dword	_ZN39_INTERNAL_ef552169_4_k_cu_4cc207f2_80374cuda3std3__45__cpo6cbeginE
	.align		8
        /*0028*/ 	.dword	_ZN39_INTERNAL_ef552169_4_k_cu_4cc207f2_80374cuda3std3__45__cpo4cendE
	.align		8
        /*0030*/ 	.dword	_ZN39_INTERNAL_ef552169_4_k_cu_4cc207f2_80374cuda3std3__441_GLOBAL__N__ef552169_4_k_cu_4cc207f2_80376ignoreE
	.align		8
        /*0038*/ 	.dword	_ZN39_INTERNAL_ef552169_4_k_cu_4cc207f2_80374cuda3std3__419piecewise_constructE
	.align		8
        /*0040*/ 	.dword	_ZN39_INTERNAL_ef552169_4_k_cu_4cc207f2_80374cuda3std3__48in_placeE
	.align		8
        /*0048*/ 	.dword	_ZN39_INTERNAL_ef552169_4_k_cu_4cc207f2_80374cuda3std6ranges3__45__cpo4swapE
	.align		8
        /*0050*/ 	.dword	_ZN39_INTERNAL_ef552169_4_k_cu_4cc207f2_80374cuda3std6ranges3__45__cpo9iter_moveE
	.align		8
        /*0058*/ 	.dword	_ZN39_INTERNAL_ef552169_4_k_cu_4cc207f2_80374cute7productE
	.align		8
        /*0060*/ 	.dword	_ZN39_INTERNAL_ef552169_4_k_cu_4cc207f2_80374cute1_E
	.align		8
        /*0068*/ 	.dword	$str$22
	.align		8
        /*0070*/ 	.dword	$str$23


//--------------------- .text._ZN7cutlass13device_kernelINS_4gemm6kernel13GemmUniversalIN4cute5tupleIJiiiiEEENS1_10collective13CollectiveMmaINS1_34MainloopSm90TmaGmmaWarpSpecializedILi18ENS5_IJNS4_1CILi1EEESB_SB_EEENS1_32KernelTmaWarpSpecializedPingpongEEENS5_IJNSA_ILi64EEENSA_ILi32EEESF_EEENS_10bfloat16_tENS5_IJlSB_lEEESI_SJ_NS4_8TiledMMAINS4_8MMA_AtomIJNS4_4SM904GMMA27MMA_64x32x16_F32BF16BF16_SSILNSN_5MajorE0ELSP_0ELNSN_7ScaleInE1ELSQ_1EEEEEENS4_6LayoutISC_NS5_IJNSA_ILi0EEESU_SU_EEEEENS5_IJNS4_10UnderscoreESX_SX_EEEEENS4_13SM90_TMA_LOADENS4_14ComposedLayoutINS4_7SwizzleILi3ELi4ELi3EEENS4_18smem_ptr_flag_bitsILi16EEENST_INS5_IJNSA_ILi8EEESF_EEENS5_IJSF_SB_EEEEEEEvNS4_8identityES10_S1A_vS1B_EENS_8epilogue10collective6detail29Sm90TmaWarpSpecializedAdapterINS1E_15DefaultEpilogueISI_SJ_SJ_NS1D_6thread17LinearCombinationISI_Li1EffLNS1I_9ScaleType4KindE0ELNS_15FloatRoundStyleE2ESI_EENS1_15EpilogueDefaultEEEEEvvEEEEvNT_6ParamsE --------------------------
	.section	.text._ZN7cutlass13device_kernelINS_4gemm6kernel13GemmUniversalIN4cute5tupleIJiiiiEEENS1_10collective13CollectiveMmaINS1_34MainloopSm90TmaGmmaWarpSpecializedILi18ENS5_IJNS4_1CILi1EEESB_SB_EEENS1_32KernelTmaWarpSpecializedPingpongEEENS5_IJNSA_ILi64EEENSA_ILi32EEESF_EEENS_10bfloat16_tENS5_IJlSB_lEEESI_SJ_NS4_8TiledMMAINS4_8MMA_AtomIJNS4_4SM904GMMA27MMA_64x32x16_F32BF16BF16_SSILNSN_5MajorE0ELSP_0ELNSN_7ScaleInE1ELSQ_1EEEEEENS4_6LayoutISC_NS5_IJNSA_ILi0EEESU_SU_EEEEENS5_IJNS4_10UnderscoreESX_SX_EEEEENS4_13SM90_TMA_LOADENS4_14ComposedLayoutINS4_7SwizzleILi3ELi4ELi3EEENS4_18smem_ptr_flag_bitsILi16EEENST_INS5_IJNSA_ILi8EEESF_EEENS5_IJSF_SB_EEEEEEEvNS4_8identityES10_S1A_vS1B_EENS_8epilogue10collective6detail29Sm90TmaWarpSpecializedAdapterINS1E_15DefaultEpilogueISI_SJ_SJ_NS1D_6thread17LinearCombinationISI_Li1EffLNS1I_9ScaleType4KindE0ELNS_15FloatRoundStyleE2ESI_EENS1_15EpilogueDefaultEEEEEvvEEEEvNT_6ParamsE,"ax",@progbits
	.align	128
.text._ZN7cutlass13device_kernelINS_4gemm6kernel13GemmUniversalIN4cute5tupleIJiiiiEEENS1_10collective13CollectiveMmaINS1_34MainloopSm90TmaGmmaWarpSpecializedILi18ENS5_IJNS4_1CILi1EEESB_SB_EEENS1_32KernelTmaWarpSpecializedPingpongEEENS5_IJNSA_ILi64EEENSA_ILi32EEESF_EEENS_10bfloat16_tENS5_IJlSB_lEEESI_SJ_NS4_8TiledMMAINS4_8MMA_AtomIJNS4_4SM904GMMA27MMA_64x32x16_F32BF16BF16_SSILNSN_5MajorE0ELSP_0ELNSN_7ScaleInE1ELSQ_1EEEEEENS4_6LayoutISC_NS5_IJNSA_ILi0EEESU_SU_EEEEENS5_IJNS4_10UnderscoreESX_SX_EEEEENS4_13SM90_TMA_LOADENS4_14ComposedLayoutINS4_7SwizzleILi3ELi4ELi3EEENS4_18smem_ptr_flag_bitsILi16EEENST_INS5_IJNSA_ILi8EEESF_EEENS5_IJSF_SB_EEEEEEEvNS4_8identityES10_S1A_vS1B_EENS_8epilogue10collective6detail29Sm90TmaWarpSpecializedAdapterINS1E_15DefaultEpilogueISI_SJ_SJ_NS1D_6thread17LinearCombinationISI_Li1EffLNS1I_9ScaleType4KindE0ELNS_15FloatRoundStyleE2ESI_EENS1_15EpilogueDefaultEEEEEvvEEEEvNT_6ParamsE:
        .type           _ZN7cutlass13device_kernelINS_4gemm6kernel13GemmUniversalIN4cute5tupleIJiiiiEEENS1_10collective13CollectiveMmaINS1_34MainloopSm90TmaGmmaWarpSpecializedILi18ENS5_IJNS4_1CILi1EEESB_SB_EEENS1_32KernelTmaWarpSpecializedPingpongEEENS5_IJNSA_ILi64EEENSA_ILi32EEESF_EEENS_10bfloat16_tENS5_IJlSB_lEEESI_SJ_NS4_8TiledMMAINS4_8MMA_AtomIJNS4_4SM904GMMA27MMA_64x32x16_F32BF16BF16_SSILNSN_5MajorE0ELSP_0ELNSN_7ScaleInE1ELSQ_1EEEEEENS4_6LayoutISC_NS5_IJNSA_ILi0EEESU_SU_EEEEENS5_IJNS4_10UnderscoreESX_SX_EEEEENS4_13SM90_TMA_LOADENS4_14ComposedLayoutINS4_7SwizzleILi3ELi4ELi3EEENS4_18smem_ptr_flag_bitsILi16EEENST_INS5_IJNSA_ILi8EEESF_EEENS5_IJSF_SB_EEEEEEEvNS4_8identityES10_S1A_vS1B_EENS_8epilogue10collective6detail29Sm90TmaWarpSpecializedAdapterINS1E_15DefaultEpilogueISI_SJ_SJ_NS1D_6thread17LinearCombinationISI_Li1EffLNS1I_9ScaleType4KindE0ELNS_15FloatRoundStyleE2ESI_EENS1_15EpilogueDefaultEEEEEvvEEEEvNT_6ParamsE,@function
        .size           _ZN7cutlass13device_kernelINS_4gemm6kernel13GemmUniversalIN4cute5tupleIJiiiiEEENS1_10collective13CollectiveMmaINS1_34MainloopSm90TmaGmmaWarpSpecializedILi18ENS5_IJNS4_1CILi1EEESB_SB_EEENS1_32KernelTmaWarpSpecializedPingpongEEENS5_IJNSA_ILi64EEENSA_ILi32EEESF_EEENS_10bfloat16_tENS5_IJlSB_lEEESI_SJ_NS4_8TiledMMAINS4_8MMA_AtomIJNS4_4SM904GMMA27MMA_64x32x16_F32BF16BF16_SSILNSN_5MajorE0ELSP_0ELNSN_7ScaleInE1ELSQ_1EEEEEENS4_6LayoutISC_NS5_IJNSA_ILi0EEESU_SU_EEEEENS5_IJNS4_10UnderscoreESX_SX_EEEEENS4_13SM90_TMA_LOADENS4_14ComposedLayoutINS4_7SwizzleILi3ELi4ELi3EEENS4_18smem_ptr_flag_bitsILi16EEENST_INS5_IJNSA_ILi8EEESF_EEENS5_IJSF_SB_EEEEEEEvNS4_8identityES10_S1A_vS1B_EENS_8epilogue10collective6detail29Sm90TmaWarpSpecializedAdapterINS1E_15DefaultEpilogueISI_SJ_SJ_NS1D_6thread17LinearCombinationISI_Li1EffLNS1I_9ScaleType4KindE0ELNS_15FloatRoundStyleE2ESI_EENS1_15EpilogueDefaultEEEEEvvEEEEvNT_6ParamsE,(.L_x_130 - _ZN7cutlass13device_kernelINS_4gemm6kernel13GemmUniversalIN4cute5tupleIJiiiiEEENS1_10collective13CollectiveMmaINS1_34MainloopSm90TmaGmmaWarpSpecializedILi18ENS5_IJNS4_1CILi1EEESB_SB_EEENS1_32KernelTmaWarpSpecializedPingpongEEENS5_IJNSA_ILi64EEENSA_ILi32EEESF_EEENS_10bfloat16_tENS5_IJlSB_lEEESI_SJ_NS4_8TiledMMAINS4_8MMA_AtomIJNS4_4SM904GMMA27MMA_64x32x16_F32BF16BF16_SSILNSN_5MajorE0ELSP_0ELNSN_7ScaleInE1ELSQ_1EEEEEENS4_6LayoutISC_NS5_IJNSA_ILi0EEESU_SU_EEEEENS5_IJNS4_10UnderscoreESX_SX_EEEEENS4_13SM90_TMA_LOADENS4_14ComposedLayoutINS4_7SwizzleILi3ELi4ELi3EEENS4_18smem_ptr_flag_bitsILi16EEENST_INS5_IJNSA_ILi8EEESF_EEENS5_IJSF_SB_EEEEEEEvNS4_8identityES10_S1A_vS1B_EENS_8epilogue10collective6detail29Sm90TmaWarpSpecializedAdapterINS1E_15DefaultEpilogueISI_SJ_SJ_NS1D_6thread17LinearCombinationISI_Li1EffLNS1I_9ScaleType4KindE0ELNS_15FloatRoundStyleE2ESI_EENS1_15EpilogueDefaultEEEEEvvEEEEvNT_6ParamsE)
        .other          _ZN7cutlass13device_kernelINS_4gemm6kernel13GemmUniversalIN4cute5tupleIJiiiiEEENS1_10collective13CollectiveMmaINS1_34MainloopSm90TmaGmmaWarpSpecializedILi18ENS5_IJNS4_1CILi1EEESB_SB_EEENS1_32KernelTmaWarpSpecializedPingpongEEENS5_IJNSA_ILi64EEENSA_ILi32EEESF_EEENS_10bfloat16_tENS5_IJlSB_lEEESI_SJ_NS4_8TiledMMAINS4_8MMA_AtomIJNS4_4SM904GMMA27MMA_64x32x16_F32BF16BF16_SSILNSN_5MajorE0ELSP_0ELNSN_7ScaleInE1ELSQ_1EEEEEENS4_6LayoutISC_NS5_IJNSA_ILi0EEESU_SU_EEEEENS5_IJNS4_10UnderscoreESX_SX_EEEEENS4_13SM90_TMA_LOADENS4_14ComposedLayoutINS4_7SwizzleILi3ELi4ELi3EEENS4_18smem_ptr_flag_bitsILi16EEENST_INS5_IJNSA_ILi8EEESF_EEENS5_IJSF_SB_EEEEEEEvNS4_8identityES10_S1A_vS1B_EENS_8epilogue10collective6detail29Sm90TmaWarpSpecializedAdapterINS1E_15DefaultEpilogueISI_SJ_SJ_NS1D_6thread17LinearCombinationISI_Li1EffLNS1I_9ScaleType4KindE0ELNS_15FloatRoundStyleE2ESI_EENS1_15EpilogueDefaultEEEEEvvEEEEvNT_6ParamsE,@"STO_CUDA_ENTRY STV_DEFAULT"
_ZN7cutlass13device_kernelINS_4gemm6kernel13GemmUniversalIN4cute5tupleIJiiiiEEENS1_10collective13CollectiveMmaINS1_34MainloopSm90TmaGmmaWarpSpecializedILi18ENS5_IJNS4_1CILi1EEESB_SB_EEENS1_32KernelTmaWarpSpecializedPingpongEEENS5_IJNSA_ILi64EEENSA_ILi32EEESF_EEENS_10bfloat16_tENS5_IJlSB_lEEESI_SJ_NS4_8TiledMMAINS4_8MMA_AtomIJNS4_4SM904GMMA27MMA_64x32x16_F32BF16BF16_SSILNSN_5MajorE0ELSP_0ELNSN_7ScaleInE1ELSQ_1EEEEEENS4_6LayoutISC_NS5_IJNSA_ILi0EEESU_SU_EEEEENS5_IJNS4_10UnderscoreESX_SX_EEEEENS4_13SM90_TMA_LOADENS4_14ComposedLayoutINS4_7SwizzleILi3ELi4ELi3EEENS4_18smem_ptr_flag_bitsILi16EEENST_INS5_IJNSA_ILi8EEESF_EEENS5_IJSF_SB_EEEEEEEvNS4_8identityES10_S1A_vS1B_EENS_8epilogue10collective6detail29Sm90TmaWarpSpecializedAdapterINS1E_15DefaultEpilogueISI_SJ_SJ_NS1D_6thread17LinearCombinationISI_Li1EffLNS1I_9ScaleType4KindE0ELNS_15FloatRoundStyleE2ESI_EENS1_15EpilogueDefaultEEEEEvvEEEEvNT_6ParamsE:
[----:B------:R-:W0:Y:S02]  /*0000*/  LDC R1, c[0x0][0x28] ;  /* 0x00000a00ff017b82 */ /* 0x000e240000000800 */
[----:B0-----:R-:W-:Y:S01]  /*0010*/  VIADD R1, R1, 0xfffffff8 ;  /* 0xfffffff801017836 */ /* 0x001fe20000000000 */
[----:B------:R-:W0:Y:S01]  /*0020*/  S2R R4, SR_TID.X ;  /* 0x0000000000047919 */ /* 0x000e220000002100 */
[----:B------:R-:W-:Y:S01]  /*0030*/  ELECT P0, URZ, PT ;  /* 0x00000000003f782f */ /* 0x000fe20003800000 */
[----:B------:R-:W-:Y:S01]  /*0040*/  BSSY B0, `(.L_x_0) ;  /* 0x000000f000007945 */ /* 0x000fe20003800000 */
[--C-:B0-----:R-:W-:Y:S02]  /*0050*/  SHF.R.U32.HI R0, RZ, 0x5, R4.reuse ;  /* 0x00000005ff007819 */ /* 0x101fe40000011604 */
[----:B------:R-:W-:-:S03]  /*0060*/  SHF.R.U32.HI R5, RZ, 0x7, R4 ;  /* 0x00000007ff057819 */ /* 0x000fc60000011604 */
[----:B------:R-:W0:Y:S04]  /*0070*/  SHFL.IDX PT, R2, R0, RZ, 0x1f ;  /* 0x00001fff00027589 */ /* 0x000e2800000e0000 */
[----:B------:R1:W2:Y:S01]  /*0080*/  SHFL.IDX PT, R8, R5, RZ, 0x1f ;  /* 0x00001fff05087589 */ /* 0x0002a200000e0000 */
[----:B0-----:R-:W-:-:S13]  /*0090*/  ISETP.NE.OR P0, PT, R2, RZ, !P0 ;  /* 0x000000ff0200720c */ /* 0x001fda0004705670 */
[----:B-12---:R-:W-:Y:S05]  /*00a0*/  @P0 BRA `(.L_x_1) ;  /* 0x0000000000200947 */ /* 0x006fea0003800000 */
[----:B------:R-:W-:Y:S02]  /*00b0*/  ULDC.64 UR4, c[0x0][0x198] ;  /* 0x0000660000047ab9 */ /* 0x000fe40000000a00 */
[----:B------:R-:W-:Y:S02]  /*00c0*/  UIADD3 UR6, UP0, UR4, 0xf0, URZ ;  /* 0x000000f004067890 */ /* 0x000fe4000ff1e03f */
[----:B------:R-:W-:Y:S02]  /*00d0*/  UIADD3 UR4, UP1, UR4, 0x1f0, URZ ;  /* 0x000001f004047890 */ /* 0x000fe4000ff3e03f */
[----:B------:R-:W-:Y:S02]  /*00e0*/  UIADD3.X UR7, URZ, UR5, URZ, UP0, !UPT ;  /* 0x000000053f077290 */ /* 0x000fe400087fe43f */
[----:B------:R-:W-:-:S07]  /*00f0*/  UIADD3.X UR5, URZ, UR5, URZ, UP1, !UPT ;  /* 0x000000053f057290 */ /* 0x000fce0008ffe43f */
[----:B------:R0:W-:Y:S02]  /*0100*/  UTMACCTL.PF [UR6] ;  /* 0x00000000060079b9 */ /* 0x0001e40008040000 */
[----:B------:R0:W-:Y:S02]  /*0110*/  UTMACCTL.PF [UR4] ;  /* 0x00000000040079b9 */ /* 0x0001e40008040000 */
[----:B0-----:R-:W-:Y:S01]  /*0120*/  NOP ;  /* 0x0000000000007918 */ /* 0x001fe20000000000 */
.L_x_1:
[----:B------:R-:W-:Y:S05]  /*0130*/  BSYNC B0 ;  /* 0x0000000000007941 */ /* 0x000fea0003800000 */
.L_x_0:
[----:B------:R-:W0:Y:S02]  /*0140*/  SHFL.IDX PT, R3, R0, RZ, 0x1f ;  /* 0x00001fff00037589 */ /* 0x000e2400000e0000 */
[----:B0-----:R-:W-:-:S13]  /*0150*/  ISETP.NE.AND P0, PT, R3, RZ, PT ;  /* 0x000000ff0300720c */ /* 0x001fda0003f05270 */
[----:B------:R-:W-:Y:S05]  /*0160*/  @P0 BRA `(.L_x_2) ;  /* 0x0000000000d40947 */ /* 0x000fea0003800000 */
[----:B------:R-:W-:Y:S01]  /*0170*/  ELECT P0, URZ, PT ;  /* 0x00000000003f782f */ /* 0x000fe20003800000 */
[----:B------:R-:W-:-:S12]  /*0180*/  BSSY B0, `(.L_x_2) ;  /* 0x0000033000007945 */ /* 0x000fd80003800000 */
[----:B------:R-:W-:Y:S05]  /*0190*/  @!P0 BRA `(.L_x_3) ;  /* 0x0000000000c48947 */ /* 0x000fea0003800000 */
[----:B------:R-:W0:Y:S01]  /*01a0*/  S2UR UR8, SR_CgaCtaId ;  /* 0x00000000000879c3 */ /* 0x000e220000008800 */
[----:B------:R-:W-:Y:S01]  /*01b0*/  UMOV UR4, 0x400 ;  /* 0x0000040000047882 */ /* 0x000fe20000000000 */
[----:B------:R-:W-:Y:S01]  /*01c0*/  UMOV UR5, 0x1 ;  /* 0x0000000100057882 */ /* 0x000fe20000000000 */
[----:B------:R-:W-:Y:S02]  /*01d0*/  UMOV UR6, 0x80 ;  /* 0x0000008000067882 */ /* 0x000fe40000000000 */
[----:B------:R-:W-:-:S04]  /*01e0*/  UIADD3 UR6, -UR6, 0x100000, URZ ;  /* 0x0010000006067890 */ /* 0x000fc8000fffe13f */
[----:B------:R-:W-:Y:S02]  /*01f0*/  USHF.L.U32 UR7, UR6, 0xb, URZ ;  /* 0x0000000b06077899 */ /* 0x000fe4000800063f */
[----:B------:R-:W-:Y:S02]  /*0200*/  USHF.L.U32 UR6, UR6, 0x1, URZ ;  /* 0x0000000106067899 */ /* 0x000fe4000800063f */
[----:B0-----:R-:W-:Y:S02]  /*0210*/  ULEA UR8, UR8, UR4, 0x18 ;  /* 0x0000000408087291 */ /* 0x001fe4000f8ec03f */
[----:B------:R-:W-:-:S04]  /*0220*/  UIADD3 UR4, -UR5, 0x100000, URZ ;  /* 0x0010000005047890 */ /* 0x000fc8000fffe13f */
[----:B------:R-:W-:Y:S02]  /*0230*/  USHF.L.U32 UR5, UR4, 0xb, URZ ;  /* 0x0000000b04057899 */ /* 0x000fe4000800063f */
[----:B------:R-:W-:Y:S01]  /*0240*/  USHF.L.U32 UR4, UR4, 0x1, URZ ;  /* 0x0000000104047899 */ /* 0x000fe2000800063f */
[----:B------:R-:W0:Y:S11]  /*0250*/  FENCE.VIEW.ASYNC.S ;  /* 0x00000000000073c6 */ /* 0x000e360000000000 */
[----:B0-----:R0:W1:Y:S01]  /*0260*/  SYNCS.EXCH.64 URZ, [UR8], UR4 ;  /* 0x00000004083f75b2 */ /* 0x0010620008000100 */
[----:B------:R0:W2:Y:S01]  /*0270*/  SYNCS.EXCH.64 URZ, [UR8+0x90], UR6 ;  /* 0x00009006083f75b2 */ /* 0x0000a20008000100 */
[----:B------:R0:W3:Y:S01]  /*0280*/  SYNCS.EXCH.64 URZ, [UR8+0x8], UR4 ;  /* 0x00000804083f75b2 */ /* 0x0000e20008000100 */
[----:B------:R0:W4:Y:S01]  /*0290*/  SYNCS.EXCH.64 URZ, [UR8+0x98], UR6 ;  /* 0x00009806083f75b2 */ /* 0x0001220008000100 */
[----:B------:R0:W0:Y:S01]  /*02a0*/  SYNCS.EXCH.64 URZ, [UR8+0x10], UR4 ;  /* 0x00001004083f75b2 */ /* 0x0000220008000100 */
        /* <DEDUP_REMOVED lines=31> */
[----:B-1234-:R-:W-:Y:S01]  /*04a0*/  NOP ;  /* 0x0000000000007918 */ /* 0x01efe20000000000 */
.L_x_3:
[----:B0-----:R-:W-:Y:S05]  /*04b0*/  BSYNC B0 ;  /* 0x0000000000007941 */ /* 0x001fea0003800000 */
.L_x_2:
[----:B------:R-:W0:Y:S01]  /*04c0*/  SHFL.IDX PT, R6, R0, RZ, 0x1f ;  /* 0x00001fff00067589 */ /* 0x000e2200000e0000 */
[----:B------:R-:W-:Y:S01]  /*04d0*/  ELECT P0, URZ, PT ;  /* 0x00000000003f782f */ /* 0x000fe20003800000 */
[----:B------:R-:W-:Y:S01]  /*04e0*/  NOP ;  /* 0x0000000000007918 */ /* 0x000fe20000000000 */
[----:B------:R-:W-:Y:S01]  /*04f0*/  ELECT P1, URZ, PT ;  /* 0x00000000003f782f */ /* 0x000fe20003820000 */
[----:B------:R-:W1:Y:S01]  /*0500*/  SHFL.IDX PT, R3, R0, RZ, 0x1f ;  /* 0x00001fff00037589 */ /* 0x000e6200000e0000 */
[----:B------:R-:W-:Y:S01]  /*0510*/  UMOV UR4, 0x20 ;  /* 0x0000002000047882 */ /* 0x000fe20000000000 */
[----:B------:R-:W-:Y:S01]  /*0520*/  UMOV UR11, 0x80 ;  /* 0x00000080000b7882 */ /* 0x000fe20000000000 */
[----:B------:R-:W-:Y:S01]  /*0530*/  NOP ;  /* 0x0000000000007918 */ /* 0x000fe20000000000 */
[----:B------:R-:W2:Y:S01]  /*0540*/  SHFL.IDX PT, R5, R5, RZ, 0x1f ;  /* 0x00001fff05057589 */ /* 0x000ea200000e0000 */
[C---:B------:R-:W-:Y:S01]  /*0550*/  VIADD R32, R8.reuse, 0xffffffff ;  /* 0xffffffff08207836 */ /* 0x040fe20000000000 */
[----:B------:R-:W-:Y:S01]  /*0560*/  ULDC.64 UR36, c[0x0][0x208] ;  /* 0x0000820000247ab9 */ /* 0x000fe20000000a00 */
[----:B------:R-:W-:-:S03]  /*0570*/  ISETP.NE.AND P2, PT, R8, RZ, PT ;  /* 0x000000ff0800720c */ /* 0x000fc60003f45270 */
[----:B------:R-:W-:Y:S02]  /*0580*/  ISETP.GE.U32.AND P3, PT, R32, 0x2, PT ;  /* 0x000000022000780c */ /* 0x000fe40003f66070 */
[----:B0-----:R-:W-:Y:S02]  /*0590*/  ISETP.NE.OR P0, PT, R6, RZ, !P0 ;  /* 0x000000ff0600720c */ /* 0x001fe40004705670 */
[----:B-1----:R-:W-:Y:S02]  /*05a0*/  ISETP.NE.OR P1, PT, R3, RZ, !P1 ;  /* 0x000000ff0300720c */ /* 0x002fe40004f25670 */
[----:B------:R-:W-:Y:S02]  /*05b0*/  SHF.R.S32.HI R3, RZ, 0x1f, R2 ;  /* 0x0000001fff037819 */ /* 0x000fe40000011402 */
[----:B--2---:R-:W-:Y:S02]  /*05c0*/  R2UR UR43, R5 ;  /* 0x00000000052b72ca */ /* 0x004fe400000e0000 */
[----:B------:R-:W-:-:S05]  /*05d0*/  LEA.HI R3, R3, R2, RZ, 0x2 ;  /* 0x0000000203037211 */ /* 0x000fca00078f10ff */
[----:B------:R-:W-:Y:S01]  /*05e0*/  VOTEU.ALL UP0, P0 ;  /* 0x00000000003f7886 */ /* 0x000fe20000000000 */
[----:B------:R-:W-:Y:S01]  /*05f0*/  LOP3.LUT R3, R3, 0xfffffffc, RZ, 0xc0, !PT ;  /* 0xfffffffc03037812 */ /* 0x000fe200078ec0ff */
[----:B------:R-:W-:-:S03]  /*0600*/  VOTEU.ALL UP1, P1 ;  /* 0x00000000003f7886 */ /* 0x000fc60000820000 */
[----:B------:R-:W0:Y:S01]  /*0610*/  @!UP0 S2UR UR7, SR_CgaCtaId ;  /* 0x00000000000789c3 */ /* 0x000e220000008800 */
[----:B------:R-:W-:Y:S01]  /*0620*/  @!UP0 UMOV UR6, 0x400 ;  /* 0x0000040000068882 */ /* 0x000fe20000000000 */
[----:B------:R-:W-:-:S04]  /*0630*/  @!UP0 UIADD3 UR4, -UR4, 0x100000, URZ ;  /* 0x0010000004048890 */ /* 0x000fc8000fffe13f */
[----:B------:R-:W-:Y:S02]  /*0640*/  @!UP0 USHF.L.U32 UR5, UR4, 0xb, URZ ;  /* 0x0000000b04058899 */ /* 0x000fe4000800063f */
[----:B------:R-:W-:Y:S01]  /*0650*/  @!UP0 USHF.L.U32 UR4, UR4, 0x1, URZ ;  /* 0x0000000104048899 */ /* 0x000fe2000800063f */
[----:B------:R-:W-:Y:S01]  /*0660*/  IMAD.IADD R0, R2, 0x1, -R3 ;  /* 0x0000000102007824 */ /* 0x000fe200078e0a03 */
[----:B------:R-:W-:Y:S01]  /*0670*/  @!UP1 UMOV UR9, 0x400 ;  /* 0x0000040000099882 */ /* 0x000fe20000000000 */
[----:B------:R-:W-:Y:S01]  /*0680*/  VOTEU.ALL UP2, P1 ;  /* 0x00000000003f7886 */ /* 0x000fe20000840000 */
[----:B------:R-:W-:Y:S01]  /*0690*/  VOTEU.ALL UP3, P1 ;  /* 0x00000000003f7886 */ /* 0x000fe20000860000 */
[----:B------:R-:W-:Y:S01]  /*06a0*/  VOTEU.ALL UP4, P1 ;  /* 0x00000000003f7886 */ /* 0x000fe20000880000 */
[----:B------:R-:W1:Y:S01]  /*06b0*/  @!UP1 S2UR UR10, SR_CgaCtaId ;  /* 0x00000000000a99c3 */ /* 0x000e620000008800 */
[----:B------:R-:W-:Y:S01]  /*06c0*/  VOTEU.ALL UP5, P1 ;  /* 0x00000000003f7886 */ /* 0x000fe200008a0000 */
[----:B------:R-:W-:-:S04]  /*06d0*/  SHF.R.S32.HI R3, RZ, 0x1f, R4 ;  /* 0x0000001fff037819 */ /* 0x000fc80000011404 */
[----:B------:R-:W-:-:S04]  /*06e0*/  LEA.HI R3, R3, R4, RZ, 0x7 ;  /* 0x0000000403037211 */ /* 0x000fc800078f38ff */
[----:B------:R-:W-:-:S05]  /*06f0*/  LOP3.LUT R3, R3, 0xffffff80, RZ, 0xc0, !PT ;  /* 0xffffff8003037812 */ /* 0x000fca00078ec0ff */
[----:B------:R-:W-:Y:S01]  /*0700*/  IMAD.IADD R3, R4, 0x1, -R3 ;  /* 0x0000000104037824 */ /* 0x000fe200078e0a03 */
[----:B0-----:R-:W-:Y:S02]  /*0710*/  @!UP0 ULEA UR8, UR7, UR6, 0x18 ;  /* 0x0000000607088291 */ /* 0x001fe4000f8ec03f */
[----:B------:R-:W-:-:S04]  /*0720*/  @!UP1 UIADD3 UR6, -UR11, 0x100000, URZ ;  /* 0x001000000b069890 */ /* 0x000fc8000fffe13f */
[----:B------:R-:W-:Y:S02]  /*0730*/  @!UP1 USHF.L.U32 UR7, UR6, 0xb, URZ ;  /* 0x0000000b06079899 */ /* 0x000fe4000800063f */
[----:B------:R-:W-:Y:S01]  /*0740*/  @!UP1 USHF.L.U32 UR6, UR6, 0x1, URZ ;  /* 0x0000000106069899 */ /* 0x000fe2000800063f */
[----:B------:R-:W-:Y:S01]  /*0750*/  VOTEU.ALL UP0, P0 ;  /* 0x00000000003f7886 */ /* 0x000fe20000000000 */
[----:B-1----:R-:W-:Y:S01]  /*0760*/  @!UP1 ULEA UR9, UR10, UR9, 0x18 ;  /* 0x000000090a099291 */ /* 0x002fe2000f8ec03f */
[----:B------:R-:W-:Y:S02]  /*0770*/  VOTEU.ALL UP1, P0 ;  /* 0x00000000003f7886 */ /* 0x000fe40000020000 */
[----:B------:R-:W-:Y:S01]  /*0780*/  ULDC.64 UR10, c[0x0][0x598] ;  /* 0x00016600000a7ab9 */ /* 0x000fe20000000a00 */
[----:B------:R-:W-:Y:S01]  /*0790*/  ISETP.NE.AND P0, PT, R0, 0x3, PT ;  /* 0x000000030000780c */ /* 0x000fe20003f05270 */
[----:B------:R-:W0:Y:S02]  /*07a0*/  FENCE.VIEW.ASYNC.S ;  /* 0x00000000000073c6 */ /* 0x000e240000000000 */
[----:B0-----:R0:W1:Y:S01]  /*07b0*/  @!UP0 SYNCS.EXCH.64 URZ, [UR8+0x150], UR4 ;  /* 0x00015004083f85b2 */ /* 0x0010620008000100 */
[----:B------:R-:W-:-:S02]  /*07c0*/  ISETP.NE.U32.AND P1, PT, RZ, UR10, PT ;  /* 0x0000000aff007c0c */ /* 0x000fc4000bf25070 */
[----:B------:R-:W-:Y:S02]  /*07d0*/  ISETP.EQ.OR P0, PT, R0, RZ, !P0 ;  /* 0x000000ff0000720c */ /* 0x000fe40004702670 */
[----:B------:R-:W-:Y:S02]  /*07e0*/  ISETP.NE.AND.EX P1, PT, RZ, UR11, PT, P1 ;  /* 0x0000000bff007c0c */ /* 0x000fe4000bf25310 */
[----:B------:R-:W-:-:S04]  /*07f0*/  ISETP.EQ.AND P0, PT, R8, RZ, P0 ;  /* 0x000000ff0800720c */ /* 0x000fc80000702270 */
[----:B------:R-:W-:-:S04]  /*0800*/  SEL R16, RZ, 0x1, !P0 ;  /* 0x00000001ff107807 */ /* 0x000fc80004000000 */
[----:B------:R-:W-:Y:S01]  /*0810*/  SEL R16, R16, 0x2, P3 ;  /* 0x0000000210107807 */ /* 0x000fe20001800000 */
[----:B------:R0:W1:Y:S01]  /*0820*/  @!UP1 SYNCS.EXCH.64 URZ, [UR8+0x158], UR4 ;  /* 0x00015804083f95b2 */ /* 0x0000620008000100 */
[----:B------:R-:W-:Y:S01]  /*0830*/  NOP ;  /* 0x0000000000007918 */ /* 0x000fe20000000000 */
[----:B------:R0:W1:Y:S01]  /*0840*/  @!UP2 SYNCS.EXCH.64 URZ, [UR9+0x130], UR6 ;  /* 0x00013006093fa5b2 */ /* 0x0000620008000100 */
[----:B------:R0:W1:Y:S01]  /*0850*/  @!UP3 SYNCS.EXCH.64 URZ, [UR9+0x138], UR6 ;  /* 0x00013806093fb5b2 */ /* 0x0000620008000100 */
[----:B------:R0:W1:Y:S01]  /*0860*/  @!UP4 SYNCS.EXCH.64 URZ, [UR9+0x140], UR6 ;  /* 0x00014006093fc5b2 */ /* 0x0000620008000100 */
[----:B------:R0:W1:Y:S01]  /*0870*/  @!UP5 SYNCS.EXCH.64 URZ, [UR9+0x148], UR6 ;  /* 0x00014806093fd5b2 */ /* 0x0000620008000100 */
[----:B------:R-:W-:Y:S01]  /*0880*/  NOP ;  /* 0x0000000000007918 */ /* 0x000fe20000000000 */
[----:B-1----:R-:W-:Y:S06]  /*0890*/  BAR.SYNC.DEFER_BLOCKING 0x0 ;  /* 0x0000000000007b1d */ /* 0x002fec0000010000 */
[----:B0-----:R-:W-:Y:S05]  /*08a0*/  @!P1 BRA `(.L_x_4) ;  /* 0x00000000001c9947 */ /* 0x001fea0003800000 */
[----:B------:R-:W0:Y:S02]  /*08b0*/  LDC.64 R6, c[0x0][0x598] ;  /* 0x00016600ff067b82 */ /* 0x000e240000000a00 */
[----:B0-----:R-:W2:Y:S02]  /*08c0*/  LDG.E.64 R6, desc[UR36][R6.64] ;  /* 0x0000002406067981 */ /* 0x001ea4000c1e1b00 */
[----:B--2---:R-:W-:-:S04]  /*08d0*/  ISETP.NE.U32.AND P0, PT, R6, RZ, PT ;  /* 0x000000ff0600720c */ /* 0x004fc80003f05070 */
[----:B------:R-:W-:-:S13]  /*08e0*/  ISETP.NE.AND.EX P0, PT, R7, RZ, PT, P0 ;  /* 0x000000ff0700720c */ /* 0x000fda0003f05300 */
[----:B------:R-:W-:Y:S05]  /*08f0*/  @!P0 BRA `(.L_x_4) ;  /* 0x0000000000088947 */ /* 0x000fea0003800000 */
[----:B------:R1:W5:Y:S01]  /*0900*/  LD.E R40, desc[UR36][R6.64] ;  /* 0x0000002406287980 */ /* 0x000362000c101900 */
[----:B------:R-:W-:Y:S05]  /*0910*/  BRA `(.L_x_5) ;  /* 0x0000000000247947 */ /* 0x000fea0003800000 */
.L_x_4:
[----:B------:R-:W-:Y:S02]  /*0920*/  ULDC.64 UR4, c[0x0][0x588] ;  /* 0x0001620000047ab9 */ /* 0x000fe40000000a00 */
[----:B------:R-:W-:-:S04]  /*0930*/  ISETP.NE.U32.AND P0, PT, RZ, UR4, PT ;  /* 0x00000004ff007c0c */ /* 0x000fc8000bf05070 */
[----:B------:R-:W-:-:S13]  /*0940*/  ISETP.NE.AND.EX P0, PT, RZ, UR5, PT, P0 ;  /* 0x00000005ff007c0c */ /* 0x000fda000bf05300 */
[----:B------:R-:W-:Y:S05]  /*0950*/  @!P0 BRA `(.L_x_6) ;  /* 0x00000000000c8947 */ /* 0x000fea0003800000 */
[----:B------:R-:W0:Y:S02]  /*0960*/  LDC.64 R40, c[0x0][0x588] ;  /* 0x00016200ff287b82 */ /* 0x000e240000000a00 */
[----:B0-----:R0:W5:Y:S01]  /*0970*/  LDG.E R40, desc[UR36][R40.64] ;  /* 0x0000002428287981 */ /* 0x001162000c1e1900 */
[----:B------:R-:W-:Y:S05]  /*0980*/  BRA `(.L_x_5) ;  /* 0x0000000000087947 */ /* 0x000fea0003800000 */
.L_x_6:
[----:B------:R-:W-:Y:S02]  /*0990*/  ULDC UR4, c[0x0][0x580] ;  /* 0x0001600000047ab9 */ /* 0x000fe40000000800 */
[----:B------:R-:W-:-:S07]  /*09a0*/  IMAD.U32 R40, RZ, RZ, UR4 ;  /* 0x00000004ff287e24 */ /* 0x000fce000f8e00ff */
.L_x_5:
[----:B------:R-:W-:Y:S02]  /*09b0*/  ULDC.64 UR4, c[0x0][0x5a0] ;  /* 0x0001680000047ab9 */ /* 0x000fe40000000a00 */
[----:B------:R-:W-:-:S04]  /*09c0*/  ISETP.NE.U32.AND P0, PT, RZ, UR4, PT ;  /* 0x00000004ff007c0c */ /* 0x000fc8000bf05070 */
[----:B------:R-:W-:-:S13]  /*09d0*/  ISETP.NE.AND.EX P0, PT, RZ, UR5, PT, P0 ;  /* 0x00000005ff007c0c */ /* 0x000fda000bf05300 */
[----:B------:R-:W-:Y:S05]  /*09e0*/  @!P0 BRA `(.L_x_7) ;  /* 0x00000000001c8947 */ /* 0x000fea0003800000 */
[----:B-1----:R-:W1:Y:S02]  /*09f0*/  LDC.64 R6, c[0x0][0x5a0] ;  /* 0x00016800ff067b82 */ /* 0x002e640000000a00 */
[----:B-1----:R-:W2:Y:S02]  /*0a00*/  LDG.E.64 R6, desc[UR36][R6.64] ;  /* 0x0000002406067981 */ /* 0x002ea4000c1e1b00 */
[----:B--2---:R-:W-:-:S04]  /*0a10*/  ISETP.NE.U32.AND P0, PT, R6, RZ, PT ;  /* 0x000000ff0600720c */ /* 0x004fc80003f05070 */
[----:B------:R-:W-:-:S13]  /*0a20*/  ISETP.NE.AND.EX P0, PT, R7, RZ, PT, P0 ;  /* 0x000000ff0700720c */ /* 0x000fda0003f05300 */
[----:B------:R-:W-:Y:S05]  /*0a30*/  @!P0 BRA `(.L_x_7) ;  /* 0x0000000000088947 */ /* 0x000fea0003800000 */
[----:B0-----:R2:W5:Y:S01]  /*0a40*/  LD.E R41, desc[UR36][R6.64] ;  /* 0x0000002406297980 */ /* 0x001562000c101900 */
[----:B------:R-:W-:Y:S05]  /*0a50*/  BRA `(.L_x_8) ;  /* 0x0000000000247947 */ /* 0x000fea0003800000 */
.L_x_7:
[----:B------:R-:W-:Y:S02]  /*0a60*/  ULDC.64 UR4, c[0x0][0x590] ;  /* 0x0001640000047ab9 */ /* 0x000fe40000000a00 */
[----:B------:R-:W-:-:S04]  /*0a70*/  ISETP.NE.U32.AND P0, PT, RZ, UR4, PT ;  /* 0x00000004ff007c0c */ /* 0x000fc8000bf05070 */
[----:B------:R-:W-:-:S13]  /*0a80*/  ISETP.NE.AND.EX P0, PT, RZ, UR5, PT, P0 ;  /* 0x00000005ff007c0c */ /* 0x000fda000bf05300 */
[----:B------:R-:W-:Y:S05]  /*0a90*/  @!P0 BRA `(.L_x_9) ;  /* 0x00000000000c8947 */ /* 0x000fea0003800000 */
[----:B-1----:R-:W0:Y:S02]  /*0aa0*/  LDC.64 R6, c[0x0][0x590] ;  /* 0x00016400ff067b82 */ /* 0x002e240000000a00 */
[----:B0-----:R0:W5:Y:S01]  /*0ab0*/  LDG.E R41, desc[UR36][R6.64] ;  /* 0x0000002406297981 */ /* 0x001162000c1e1900 */
[----:B------:R-:W-:Y:S05]  /*0ac0*/  BRA `(.L_x_8) ;  /* 0x0000000000087947 */ /* 0x000fea0003800000 */
.L_x_9:
[----:B------:R-:W-:Y:S02]  /*0ad0*/  ULDC UR4, c[0x0][0x584] ;  /* 0x0001610000047ab9 */ /* 0x000fe40000000800 */
[----:B0-----:R-:W-:-:S07]  /*0ae0*/  IMAD.U32 R41, RZ, RZ, UR4 ;  /* 0x00000004ff297e24 */ /* 0x001fce000f8e00ff */
.L_x_8:
[----:B------:R-:W3:Y:S01]  /*0af0*/  LDC R23, c[0x0][0x65c] ;  /* 0x00019700ff177b82 */ /* 0x000ee20000000800 */
[----:B------:R-:W4:Y:S01]  /*0b00*/  S2R R20, SR_CTAID.Y ;  /* 0x0000000000147919 */ /* 0x000f220000002600 */
[----:B------:R-:W-:Y:S01]  /*0b10*/  ISETP.NE.AND P0, PT, R8, 0x2, PT ;  /* 0x000000020800780c */ /* 0x000fe20003f05270 */
[----:B------:R-:W-:Y:S01]  /*0b20*/  ULDC UR6, c[0x0][0x28c] ;  /* 0x0000a30000067ab9 */ /* 0x000fe20000000800 */
[----:B------:R-:W-:Y:S01]  /*0b30*/  UMOV UR38, URZ ;  /* 0x0000003f00267c82 */ /* 0x000fe20008000000 */
[----:B012---:R-:W0:Y:S01]  /*0b40*/  S2R R6, SR_CTAID.X ;  /* 0x0000000000067919 */ /* 0x007e220000002500 */
[----:B------:R-:W-:Y:S01]  /*0b50*/  UIADD3 UR6, UR6, 0x3f, URZ ;  /* 0x0000003f06067890 */ /* 0x000fe2000fffe03f */
[----:B------:R-:W-:Y:S01]  /*0b60*/  UMOV UR39, URZ ;  /* 0x0000003f00277c82 */ /* 0x000fe20008000000 */
[----:B------:R-:W-:Y:S02]  /*0b70*/  ULDC.64 UR8, c[0x0][0x650] ;  /* 0x0001940000087ab9 */ /* 0x000fe40000000a00 */
[----:B------:R-:W-:-:S04]  /*0b80*/  USHF.R.S32.HI UR7, URZ, 0x1f, UR6 ;  /* 0x0000001f3f077899 */ /* 0x000fc80008011406 */
[----:B------:R-:W-:-:S04]  /*0b90*/  ULEA.HI UR7, UR7, UR6, URZ, 0x6 ;  /* 0x0000000607077291 */ /* 0x000fc8000f8f303f */
[----:B------:R-:W-:Y:S01]  /*0ba0*/  USHF.R.S32.HI UR40, URZ, 0x6, UR7 ;  /* 0x000000063f287899 */ /* 0x000fe20008011407 */
[----:B---3--:R-:W-:-:S13]  /*0bb0*/  ISETP.NE.AND P1, PT, R23, 0x1, PT ;  /* 0x000000011700780c */ /* 0x008fda0003f25270 */
[----:B------:R-:W0:Y:S01]  /*0bc0*/  @P1 LDC R19, c[0x0][0x10] ;  /* 0x00000400ff131b82 */ /* 0x000e220000000800 */
[----:B----4-:R-:W-:Y:S02]  /*0bd0*/  @P1 IMAD.MOV.U32 R8, RZ, RZ, R20 ;  /* 0x000000ffff081224 */ /* 0x010fe400078e0014 */
[----:B------:R-:W-:Y:S02]  /*0be0*/  @P1 IMAD.MOV.U32 R9, RZ, RZ, RZ ;  /* 0x000000ffff091224 */ /* 0x000fe400078e00ff */
[----:B------:R-:W-:-:S03]  /*0bf0*/  @P1 IMAD.MOV.U32 R7, RZ, RZ, RZ ;  /* 0x000000ffff071224 */ /* 0x000fc600078e00ff */
[----:B------:R-:W1:Y:S01]  /*0c00*/  @!P1 LDC R5, c[0x0][0xc] ;  /* 0x00000300ff059b82 */ /* 0x000e620000000800 */
[----:B------:R-:W-:Y:S01]  /*0c10*/  ULDC UR4, c[0x0][0xc] ;  /* 0x0000030000047ab9 */ /* 0x000fe20000000800 */
[----:B------:R-:W-:Y:S02]  /*0c20*/  ULDC UR5, c[0x0][0x10] ;  /* 0x0000040000057ab9 */ /* 0x000fe40000000800 */
[----:B------:R-:W-:-:S04]  /*0c30*/  UIMAD.WIDE.U32 UR4, UR4, UR5, URZ ;  /* 0x00000005040472a5 */ /* 0x000fc8000f8e003f */
[----:B------:R-:W2:Y:S01]  /*0c40*/  LDC R10, c[0x0][0x14] ;  /* 0x00000500ff0a7b82 */ /* 0x000ea20000000800 */
[----:B0-----:R-:W-:-:S04]  /*0c50*/  @P1 IMAD.WIDE.U32 R18, R6, R19, R8 ;  /* 0x0000001306121225 */ /* 0x001fc800078e0008 */
[----:B------:R-:W-:Y:S02]  /*0c60*/  @P1 IMAD.IADD R2, R19, 0x1, R7 ;  /* 0x0000000113021824 */ /* 0x000fe400078e0207 */
[----:B------:R-:W-:Y:S02]  /*0c70*/  IMAD.MOV.U32 R7, RZ, RZ, RZ ;  /* 0x000000ffff077224 */ /* 0x000fe400078e00ff */
[----:B-1----:R-:W-:-:S04]  /*0c80*/  @!P1 IMAD.WIDE.U32 R8, R5, R20, R6 ;  /* 0x0000001405089225 */ /* 0x002fc800078e0006 */
[----:B------:R-:W-:Y:S02]  /*0c90*/  @!P1 IMAD.MOV.U32 R18, RZ, RZ, R8 ;  /* 0x000000ffff129224 */ /* 0x000fe400078e0008 */
[----:B--2---:R-:W-:-:S04]  /*0ca0*/  IMAD.WIDE.U32 R12, R10, UR4, RZ ;  /* 0x000000040a0c7c25 */ /* 0x004fc8000f8e00ff */
[----:B------:R-:W-:Y:S01]  /*0cb0*/  IMAD R5, R10, UR5, RZ ;  /* 0x000000050a057c24 */ /* 0x000fe2000f8e02ff */
[----:B------:R0:W-:Y:S01]  /*0cc0*/  STL.64 [R1], R12 ;  /* 0x0000000c01007387 */ /* 0x0001e20000100a00 */
[----:B------:R-:W-:Y:S02]  /*0cd0*/  @!P1 IMAD.MOV.U32 R2, RZ, RZ, R9 ;  /* 0x000000ffff029224 */ /* 0x000fe400078e0009 */
[----:B------:R-:W-:Y:S01]  /*0ce0*/  IMAD.IADD R10, R13, 0x1, R5 ;  /* 0x000000010d0a7824 */ /* 0x000fe200078e0205 */
[----:B------:R-:W-:Y:S06]  /*0cf0*/  @P0 BRA `(.L_x_10) ;  /* 0x0000000000200947 */ /* 0x000fec0003800000 */
[----:B------:R-:W-:Y:S01]  /*0d00*/  UISETP.GE.U32.AND UP0, UPT, UR40, 0x12, UPT ;  /* 0x000000122800788c */ /* 0x000fe2000bf06070 */
[----:B------:R-:W-:Y:S01]  /*0d10*/  IADD3 R18, P0, R18, R12, RZ ;  /* 0x0000000c12127210 */ /* 0x000fe20007f1e0ff */
[----:B------:R-:W-:Y:S01]  /*0d20*/  UIMAD.WIDE.U32 UR4, UR40, 0x38e38e39, URZ ;  /* 0x38e38e39280478a5 */ /* 0x000fe2000f8e003f */
[----:B------:R-:W-:-:S03]  /*0d30*/  UMOV UR39, URZ ;  /* 0x0000003f00277c82 */ /* 0x000fc60008000000 */
[----:B------:R-:W-:Y:S01]  /*0d40*/  USHF.R.U32.HI UR4, URZ, 0x2, UR5 ;  /* 0x000000023f047899 */ /* 0x000fe20008011605 */
[----:B------:R-:W-:-:S03]  /*0d50*/  IMAD.X R2, R10, 0x1, R2, P0 ;  /* 0x000000010a027824 */ /* 0x000fc600000e0602 */
[----:B------:R-:W-:Y:S02]  /*0d60*/  UIMAD UR38, UR4, -0x12, UR40 ;  /* 0xffffffee042678a4 */ /* 0x000fe4000f8e0228 */
[----:B------:R-:W-:-:S12]  /*0d70*/  @UP0 ULOP3.LUT UR39, UR4, 0x1, URZ, 0xc0, !UPT ;  /* 0x0000000104270892 */ /* 0x000fd8000f8ec03f */
.L_x_10:
[----:B------:R-:W-:Y:S01]  /*0d80*/  ISETP.GE.U32.AND P0, PT, R18, UR8, PT ;  /* 0x0000000812007c0c */ /* 0x000fe2000bf06070 */
[----:B------:R-:W-:Y:S01]  /*0d90*/  IMAD.MOV.U32 R19, RZ, RZ, -0x1 ;  /* 0xffffffffff137424 */ /* 0x000fe200078e00ff */
[----:B------:R-:W-:Y:S01]  /*0da0*/  PRMT R5, RZ, 0x7610, R5 ;  /* 0x00007610ff057816 */ /* 0x000fe20000000005 */
[----:B------:R-:W-:Y:S01]  /*0db0*/  IMAD.MOV.U32 R22, RZ, RZ, -0x1 ;  /* 0xffffffffff167424 */ /* 0x000fe200078e00ff */
[----:B------:R-:W-:Y:S01]  /*0dc0*/  ISETP.GE.U32.AND.EX P0, PT, R2, UR9, PT, P0 ;  /* 0x0000000902007c0c */ /* 0x000fe2000bf06100 */
[----:B------:R-:W-:-:S12]  /*0dd0*/  IMAD.MOV.U32 R17, RZ, RZ, -0x1 ;  /* 0xffffffffff117424 */ /* 0x000fd800078e00ff */
[----:B------:R-:W-:Y:S05]  /*0de0*/  @P0 BRA `(.L_x_11) ;  /* 0x00000004005c0947 */ /* 0x000fea0003800000 */
[----:B------:R-:W1:Y:S01]  /*0df0*/  LDC.64 R24, c[0x0][0x628] ;  /* 0x00018a00ff187b82 */ /* 0x000e620000000a00 */
[----:B------:R-:W-:Y:S02]  /*0e00*/  IMAD.MOV.U32 R8, RZ, RZ, R18 ;  /* 0x000000ffff087224 */ /* 0x000fe400078e0012 */
[----:B------:R-:W-:-:S05]  /*0e10*/  IMAD.MOV.U32 R9, RZ, RZ, R2 ;  /* 0x000000ffff097224 */ /* 0x000fca00078e0002 */
[----:B------:R-:W2:Y:S08]  /*0e20*/  LDC R22, c[0x0][0x630] ;  /* 0x00018c00ff167b82 */ /* 0x000eb00000000800 */
[----:B------:R-:W3:Y:S01]  /*0e30*/  LDC.64 R26, c[0x0][0x620] ;  /* 0x00018800ff1a7b82 */ /* 0x000ee20000000a00 */
[----:B-1----:R-:W-:-:S04]  /*0e40*/  ISETP.NE.U32.AND P0, PT, R24, RZ, PT ;  /* 0x000000ff1800720c */ /* 0x002fc80003f05070 */
[----:B------:R-:W-:-:S13]  /*0e50*/  ISETP.NE.AND.EX P0, PT, R25, RZ, PT, P0 ;  /* 0x000000ff1900720c */ /* 0x000fda0003f05300 */
[----:B--23--:R-:W-:Y:S05]  /*0e60*/  @!P0 BRA `(.L_x_12) ;  /* 0x0000000000288947 */ /* 0x00cfea0003800000 */
[----:B------:R-:W1:Y:S02]  /*0e70*/  LDC R5, c[0x0][0x634] ;  /* 0x00018d00ff057b82 */ /* 0x000e640000000800 */
[----:B-1----:R-:W-:-:S05]  /*0e80*/  IADD3 R5, P0, R18, R5, RZ ;  /* 0x0000000512057210 */ /* 0x002fca0007f1e0ff */
[----:B------:R-:W-:-:S04]  /*0e90*/  IMAD.X R11, RZ, RZ, R2, P0 ;  /* 0x000000ffff0b7224 */ /* 0x000fc800000e0602 */
[----:B------:R-:W-:-:S04]  /*0ea0*/  IMAD.WIDE.U32 R8, R11, R24, RZ ;  /* 0x000000180b087225 */ /* 0x000fc800078e00ff */
[----:B0-----:R-:W-:-:S04]  /*0eb0*/  IMAD.WIDE.U32 R12, P0, R5, R25, R8 ;  /* 0x00000019050c7225 */ /* 0x001fc80007800008 */
[----:B------:R-:W-:-:S04]  /*0ec0*/  IMAD.WIDE.U32 R8, R5, R24, RZ ;  /* 0x0000001805087225 */ /* 0x000fc800078e00ff */
[----:B------:R-:W-:Y:S01]  /*0ed0*/  IMAD.X R15, RZ, RZ, RZ, P0 ;  /* 0x000000ffff0f7224 */ /* 0x000fe200000e06ff */
[----:B------:R-:W-:Y:S01]  /*0ee0*/  IADD3 RZ, P0, R9, R12, RZ ;  /* 0x0000000c09ff7210 */ /* 0x000fe20007f1e0ff */
[----:B------:R-:W-:-:S04]  /*0ef0*/  IMAD.MOV.U32 R14, RZ, RZ, R13 ;  /* 0x000000ffff0e7224 */ /* 0x000fc800078e000d */
[----:B------:R-:W-:-:S08]  /*0f00*/  IMAD.WIDE.U32.X R8, R11, R25, R14, P0 ;  /* 0x000000190b087225 */ /* 0x000fd000000e040e */
.L_x_12:
[-CC-:B------:R-:W-:Y:S01]  /*0f10*/  SHF.R.U64 R30, R8, R22.reuse, R9.reuse ;  /* 0x00000016081e7219 */ /* 0x180fe20000001209 */
[----:B------:R-:W1:Y:S01]  /*0f20*/  LDC R14, c[0x0][0x618] ;  /* 0x00018600ff0e7b82 */ /* 0x000e620000000800 */
[----:B------:R-:W-:Y:S01]  /*0f30*/  SHF.R.U32.HI R7, RZ, R22, R9 ;  /* 0x00000016ff077219 */ /* 0x000fe20000011609 */
[----:B------:R-:W-:Y:S01]  /*0f40*/  ULDC UR4, c[0x0][0x150] ;  /* 0x0000540000047ab9 */ /* 0x000fe20000000800 */
[----:B------:R-:W-:Y:S01]  /*0f50*/  IADD3 R11, P0, RZ, -R30, RZ ;  /* 0x8000001eff0b7210 */ /* 0x000fe20007f1e0ff */
[----:B------:R-:W-:Y:S01]  /*0f60*/  IMAD.MOV.U32 R19, RZ, RZ, R2 ;  /* 0x000000ffff137224 */ /* 0x000fe200078e0002 */
[----:B------:R-:W-:-:S03]  /*0f70*/  I2FP.F32.U32 R5, R6 ;  /* 0x0000000600057245 */ /* 0x000fc60000201000 */
[----:B------:R-:W2:Y:S01]  /*0f80*/  LDC.64 R28, c[0x0][0x640] ;  /* 0x00019000ff1c7b82 */ /* 0x000ea20000000a00 */
[----:B0-----:R-:W-:Y:S02]  /*0f90*/  IMAD.X R13, RZ, RZ, ~R7, P0 ;  /* 0x000000ffff0d7224 */ /* 0x001fe400000e0e07 */
[----:B------:R-:W-:Y:S01]  /*0fa0*/  FMUL R5, R5, UR4 ;  /* 0x0000000405057c20 */ /* 0x000fe20008400000 */
[----:B------:R-:W-:Y:S01]  /*0fb0*/  IMAD.WIDE.U32 R8, R11, R26, R18 ;  /* 0x0000001a0b087225 */ /* 0x000fe200078e0012 */
[----:B------:R-:W-:-:S03]  /*0fc0*/  ULDC UR4, c[0x0][0x154] ;  /* 0x0000550000047ab9 */ /* 0x000fc60000000800 */
[----:B------:R-:W-:Y:S01]  /*0fd0*/  IMAD R12, R13, R26, RZ ;  /* 0x0000001a0d0c7224 */ /* 0x000fe200078e02ff */
[----:B------:R-:W0:Y:S01]  /*0fe0*/  LDC R7, c[0x0][0x144] ;  /* 0x00005100ff077b82 */ /* 0x000e220000000800 */
[----:B------:R-:W3:Y:S02]  /*0ff0*/  F2I.U32.TRUNC.NTZ R5, R5 ;  /* 0x0000000500057305 */ /* 0x000ee4000020f000 */
[----:B------:R-:W-:-:S04]  /*1000*/  IMAD R11, R11, R27, R12 ;  /* 0x0000001b0b0b7224 */ /* 0x000fc800078e020c */
[----:B------:R-:W-:Y:S01]  /*1010*/  IMAD.IADD R9, R9, 0x1, R11 ;  /* 0x0000000109097824 */ /* 0x000fe200078e020b */
[----:B------:R-:W4:Y:S04]  /*1020*/  LDC R24, c[0x0][0x608] ;  /* 0x00018200ff187b82 */ /* 0x000f280000000800 */
[----:B-1----:R-:W-:Y:S02]  /*1030*/  SHF.R.U64 R22, R8, R14, R9 ;  /* 0x0000000e08167219 */ /* 0x002fe40000001209 */
[----:B------:R-:W-:Y:S02]  /*1040*/  I2FP.F32.U32 R8, R20 ;  /* 0x0000001400087245 */ /* 0x000fe40000201000 */
[----:B------:R-:W1:Y:S01]  /*1050*/  LDC R12, c[0x0][0x658] ;  /* 0x00019600ff0c7b82 */ /* 0x000e620000000800 */
[----:B--2---:R-:W-:Y:S01]  /*1060*/  ISETP.NE.U32.AND P0, PT, R28, RZ, PT ;  /* 0x000000ff1c00720c */ /* 0x004fe20003f05070 */
[----:B---3--:R-:W-:-:S02]  /*1070*/  IMAD.MOV R11, RZ, RZ, -R5 ;  /* 0x000000ffff0b7224 */ /* 0x008fc400078e0a05 */
[----:B------:R-:W-:Y:S01]  /*1080*/  FMUL R8, R8, UR4 ;  /* 0x0000000408087c20 */ /* 0x000fe20008400000 */
[----:B------:R-:W-:Y:S02]  /*1090*/  SHF.R.U32.HI R9, RZ, R14, R9 ;  /* 0x0000000eff097219 */ /* 0x000fe40000011609 */
[----:B------:R-:W-:Y:S01]  /*10a0*/  ISETP.NE.AND.EX P0, PT, R29, RZ, PT, P0 ;  /* 0x000000ff1d00720c */ /* 0x000fe20003f05300 */
[----:B------:R2:W3:Y:S01]  /*10b0*/  F2I.U32.TRUNC.NTZ R15, R8 ;  /* 0x00000008000f7305 */ /* 0x0004e2000020f000 */
[----:B------:R-:W2:Y:S01]  /*10c0*/  LDC R17, c[0x0][0x148] ;  /* 0x00005200ff117b82 */ /* 0x000ea20000000800 */
[----:B0-----:R-:W-:Y:S02]  /*10d0*/  IMAD R5, R7, R11, R6 ;  /* 0x0000000b07057224 */ /* 0x001fe400078e0206 */
[----:B------:R-:W-:-:S05]  /*10e0*/  IMAD.MOV.U32 R11, RZ, RZ, 0x1 ;  /* 0x00000001ff0b7424 */ /* 0x000fca00078e00ff */
[----:B------:R-:W0:Y:S01]  /*10f0*/  LDC R21, c[0x0][0x600] ;  /* 0x00018000ff157b82 */ /* 0x000e220000000800 */
[-CC-:B----4-:R-:W-:Y:S02]  /*1100*/  SHF.R.U64 R31, R22, R24.reuse, R9.reuse ;  /* 0x00000018161f7219 */ /* 0x190fe40000001209 */
[----:B------:R-:W-:Y:S01]  /*1110*/  SHF.R.U32.HI R7, RZ, R24, R9 ;  /* 0x00000018ff077219 */ /* 0x000fe20000011609 */
[----:B------:R-:W-:-:S04]  /*1120*/  IMAD.MOV.U32 R9, RZ, RZ, -0x1 ;  /* 0xffffffffff097424 */ /* 0x000fc800078e00ff */
[----:B------:R-:W4:Y:S01]  /*1130*/  LDC R25, c[0x0][0x648] ;  /* 0x00019200ff197b82 */ /* 0x000f220000000800 */
[-C--:B-1----:R-:W-:Y:S02]  /*1140*/  SHF.L.U32 R6, R9, R12.reuse, RZ ;  /* 0x0000000c09067219 */ /* 0x082fe400000006ff */
[--C-:B------:R-:W-:Y:S02]  /*1150*/  SHF.R.U64 R24, R31, R12, R7.reuse ;  /* 0x0000000c1f187219 */ /* 0x100fe40000001207 */
[----:B------:R-:W-:Y:S02]  /*1160*/  LOP3.LUT R14, RZ, R6, RZ, 0x33, !PT ;  /* 0x00000006ff0e7212 */ /* 0x000fe400078e33ff */
[-C--:B------:R-:W-:Y:S01]  /*1170*/  SHF.R.U32.HI R7, RZ, R12.reuse, R7 ;  /* 0x0000000cff077219 */ /* 0x080fe20000011607 */
[----:B------:R-:W1:Y:S01]  /*1180*/  LDC R27, c[0x0][0x638] ;  /* 0x00018e00ff1b7b82 */ /* 0x000e620000000800 */
[----:B------:R-:W-:Y:S01]  /*1190*/  SHF.L.U32 R11, R11, R12, RZ ;  /* 0x0000000c0b0b7219 */ /* 0x000fe200000006ff */
[----:B------:R-:W-:-:S06]  /*11a0*/  IMAD.MOV.U32 R6, RZ, RZ, R24 ;  /* 0x000000ffff067224 */ /* 0x000fcc00078e0018 */
[----:B------:R-:W0:Y:S01]  /*11b0*/  LDC R26, c[0x0][0x610] ;  /* 0x00018400ff1a7b82 */ /* 0x000e220000000800 */
[----:B--23--:R-:W-:Y:S05]  /*11c0*/  @!P0 BRA `(.L_x_13) ;  /* 0x0000000000288947 */ /* 0x00cfea0003800000 */
[----:B------:R-:W2:Y:S02]  /*11d0*/  LDC R13, c[0x0][0x64c] ;  /* 0x00019300ff0d7b82 */ /* 0x000ea40000000800 */
[----:B--2---:R-:W-:-:S05]  /*11e0*/  IADD3 R13, P0, R24, R13, RZ ;  /* 0x0000000d180d7210 */ /* 0x004fca0007f1e0ff */
[----:B------:R-:W-:-:S04]  /*11f0*/  IMAD.X R19, RZ, RZ, R7, P0 ;  /* 0x000000ffff137224 */ /* 0x000fc800000e0607 */
[----:B------:R-:W-:-:S04]  /*1200*/  IMAD.WIDE.U32 R6, R19, R28, RZ ;  /* 0x0000001c13067225 */ /* 0x000fc800078e00ff */
[----:B------:R-:W-:-:S04]  /*1210*/  IMAD.WIDE.U32 R8, P0, R13, R29, R6 ;  /* 0x0000001d0d087225 */ /* 0x000fc80007800006 */
[----:B------:R-:W-:-:S04]  /*1220*/  IMAD.WIDE.U32 R6, R13, R28, RZ ;  /* 0x0000001c0d067225 */ /* 0x000fc800078e00ff */
[----:B------:R-:W-:Y:S01]  /*1230*/  IMAD.X R13, RZ, RZ, RZ, P0 ;  /* 0x000000ffff0d7224 */ /* 0x000fe200000e06ff */
[----:B------:R-:W-:Y:S01]  /*1240*/  IADD3 RZ, P0, R7, R8, RZ ;  /* 0x0000000807ff7210 */ /* 0x000fe20007f1e0ff */
[----:B------:R-:W-:-:S04]  /*1250*/  IMAD.MOV.U32 R12, RZ, RZ, R9 ;  /* 0x000000ffff0c7224 */ /* 0x000fc800078e0009 */
[----:B------:R-:W-:-:S08]  /*1260*/  IMAD.WIDE.U32.X R6, R19, R29, R12, P0 ;  /* 0x0000001d13067225 */ /* 0x000fd000000e040c */
.L_x_13:
[----:B----4-:R-:W-:Y:S01]  /*1270*/  SHF.R.U64 R6, R6, R25, R7 ;  /* 0x0000001906067219 */ /* 0x010fe20000001207 */
[----:B0-----:R-:W-:Y:S01]  /*1280*/  VIADD R7, R21, 0xffffffff ;  /* 0xffffffff15077836 */ /* 0x001fe20000000000 */
[----:B------:R-:W-:Y:S01]  /*1290*/  LOP3.LUT R14, R31, R14, RZ, 0xc0, !PT ;  /* 0x0000000e1f0e7212 */ /* 0x000fe200078ec0ff */
[----:B------:R-:W-:Y:S02]  /*12a0*/  IMAD.MOV R15, RZ, RZ, -R15 ;  /* 0x000000ffff0f7224 */ /* 0x000fe400078e0a0f */
[----:B------:R-:W-:Y:S01]  /*12b0*/  IMAD.MOV R8, RZ, RZ, -R6 ;  /* 0x000000ffff087224 */ /* 0x000fe200078e0a06 */
[----:B------:R-:W-:Y:S01]  /*12c0*/  LOP3.LUT R7, R22, R7, RZ, 0xc0, !PT ;  /* 0x0000000716077212 */ /* 0x000fe200078ec0ff */
[----:B------:R-:W-:Y:S02]  /*12d0*/  IMAD R14, R11, R6, R14 ;  /* 0x000000060b0e7224 */ /* 0x000fe400078e020e */
[----:B------:R-:W-:Y:S02]  /*12e0*/  @P1 IMAD R5, R17, R15, R20 ;  /* 0x0000000f11051224 */ /* 0x000fe400078e0214 */
[----:B-1----:R-:W-:-:S02]  /*12f0*/  IMAD R6, R8, R27, R24 ;  /* 0x0000001b08067224 */ /* 0x002fc400078e0218 */
[----:B------:R-:W-:Y:S02]  /*1300*/  IMAD R19, R14, R26, R5 ;  /* 0x0000001a0e137224 */ /* 0x000fe400078e0205 */
[----:B------:R-:W-:Y:S02]  /*1310*/  IMAD R6, R6, R21, R7 ;  /* 0x0000001506067224 */ /* 0x000fe400078e0207 */
[----:B------:R-:W-:Y:S02]  /*1320*/  IMAD.MOV.U32 R5, RZ, RZ, 0x1 ;  /* 0x00000001ff057424 */ /* 0x000fe400078e00ff */
[----:B------:R-:W-:Y:S01]  /*1330*/  IMAD.MOV.U32 R17, RZ, RZ, R30 ;  /* 0x000000ffff117224 */ /* 0x000fe200078e001e */
[----:B------:R-:W-:Y:S02]  /*1340*/  SEL R22, R6, R19, !P1 ;  /* 0x0000001306167207 */ /* 0x000fe40004800000 */
[----:B------:R-:W-:-:S07]  /*1350*/  SEL R19, R19, R6, !P1 ;  /* 0x0000000613137207 */ /* 0x000fce0004800000 */
.L_x_11:
[----:B------:R-:W-:Y:S05]  /*1360*/  @!P2 BRA `(.L_x_14) ;  /* 0x00000028001ca947 */ /* 0x000fea0003800000 */
[----:B------:R-:W-:-:S13]  /*1370*/  ISETP.GT.U32.AND P0, PT, R32, 0x1, PT ;  /* 0x000000012000780c */ /* 0x000fda0003f04070 */
[----:B------:R-:W-:Y:S05]  /*1380*/  @P0 EXIT ;  /* 0x000000000000094d */ /* 0x000fea0003800000 */
.L_x_15:
[----:B------:R-:W-:-:S08]  /*1390*/  NOP ;  /* 0x0000000000007918 */ /* 0x000fd00000000000 */
[----:B------:R-:W1:Y:S02]  /*13a0*/  USETMAXREG.TRY_ALLOC.CTAPOOL UP0, 0xe8 ;  /* 0x000000e8000079c8 */ /* 0x000e640008000600 */
[----:B-1----:R-:W-:-:S13]  /*13b0*/  PLOP3.LUT P0, PT, PT, PT, UP0, 0x80, 0x0 ;  /* 0x000000000000781c */ /* 0x002fda0003f0f008 */
[----:B------:R-:W-:Y:S05]  /*13c0*/  @!P0 BRA `(.L_x_15) ;  /* 0xfffffffc00f08947 */ /* 0x000fea000383ffff */
[----:B------:R-:W-:-:S13]  /*13d0*/  LOP3.LUT P0, RZ, R5, 0xff, RZ, 0xc0, !PT ;  /* 0x000000ff05ff7812 */ /* 0x000fda000780c0ff */
[----:B------:R-:W-:Y:S05]  /*13e0*/  @!P0 EXIT ;  /* 0x000000000000894d */ /* 0x000fea0003800000 */
[----:B0-----:R-:W2:Y:S01]  /*13f0*/  LDL.64 R12, [R1] ;  /* 0x00000000010c7983 */ /* 0x001ea20000100a00 */
[----:B------:R-:W0:Y:S01]  /*1400*/  S2UR UR4, SR_CgaCtaId ;  /* 0x00000000000479c3 */ /* 0x000e220000008800 */
[----:B------:R-:W-:Y:S01]  /*1410*/  SHF.R.S32.HI R0, RZ, 0x1f, R3 ;  /* 0x0000001fff007819 */ /* 0x000fe20000011403 */
[----:B------:R-:W-:Y:S01]  /*1420*/  UMOV UR41, 0x400 ;  /* 0x0000040000297882 */ /* 0x000fe20000000000 */
[----:B------:R-:W-:Y:S01]  /*1430*/  UISETP.LT.AND UP0, UPT, UR40, 0x1, UPT ;  /* 0x000000012800788c */ /* 0x000fe2000bf01270 */
[----:B------:R-:W-:Y:S01]  /*1440*/  LOP3.LUT R52, R16, 0x1, RZ, 0xfc, !PT ;  /* 0x0000000110347812 */ /* 0x000fe200078efcff */
[----:B------:R-:W-:Y:S01]  /*1450*/  UIADD3 UR5, UR43, -0x1, URZ ;  /* 0xffffffff2b057890 */ /* 0x000fe2000fffe03f */
[CC--:B------:R-:W-:Y:S01]  /*1460*/  LEA.HI R4, R0.reuse, R3.reuse, RZ, 0x2 ;  /* 0x0000000300047211 */ /* 0x0c0fe200078f10ff */
[----:B------:R-:W-:Y:S01]  /*1470*/  USEL UR42, UR40, 0x1, UP0 ;  /* 0x00000001282a7887 */ /* 0x000fe20008000000 */
[----:B------:R-:W1:Y:S01]  /*1480*/  LDC.64 R6, c[0x0][0x5c8] ;  /* 0x00017200ff067b82 */ /* 0x000e620000000a00 */
[----:B------:R-:W-:Y:S01]  /*1490*/  LEA.HI R0, R0, R3, RZ, 0x5 ;  /* 0x0000000300007211 */ /* 0x000fe200078f28ff */
[----:B------:R-:W-:Y:S01]  /*14a0*/  UISETP.NE.AND UP0, UPT, UR5, URZ, UPT ;  /* 0x0000003f0500728c */ /* 0x000fe2000bf05270 */
[--C-:B------:R-:W-:Y:S01]  /*14b0*/  SHF.R.S32.HI R42, RZ, 0x2, R4.reuse ;  /* 0x00000002ff2a7819 */ /* 0x100fe20000011404 */
[----:B------:R-:W-:Y:S01]  /*14c0*/  ULDC UR8, c[0x0][0x284] ;  /* 0x0000a10000087ab9 */ /* 0x000fe20000000800 */
[----:B------:R-:W-:Y:S01]  /*14d0*/  SHF.R.S32.HI R5, RZ, 0x1f, R4 ;  /* 0x0000001fff057819 */ /* 0x000fe20000011404 */
[----:B------:R-:W-:Y:S01]  /*14e0*/  USEL UR7, URZ, 0x1, UP0 ;  /* 0x000000013f077887 */ /* 0x000fe20008000000 */
[----:B------:R-:W-:Y:S01]  /*14f0*/  LOP3.LUT R4, R4, 0xfffffffc, RZ, 0xc0, !PT ;  /* 0xfffffffc04047812 */ /* 0x000fe200078ec0ff */
[----:B------:R-:W3:Y:S01]  /*1500*/  LDC R9, c[0x0][0x288] ;  /* 0x0000a200ff097b82 */ /* 0x000ee20000000800 */
[----:B------:R-:W-:Y:S01]  /*1510*/  LEA.HI R5, R5, R42, RZ, 0x3 ;  /* 0x0000002a05057211 */ /* 0x000fe200078f18ff */
[----:B------:R-:W-:-:S02]  /*1520*/  USHF.L.U32 UR47, UR40, 0x1, URZ ;  /* 0x00000001282f7899 */ /* 0x000fc4000800063f */
[----:B------:R-:W-:Y:S01]  /*1530*/  IMAD.IADD R4, R3, 0x1, -R4 ;  /* 0x0000000103047824 */ /* 0x000fe200078e0a04 */
[----:B------:R-:W-:Y:S01]  /*1540*/  LOP3.LUT R5, R5, 0xfffffff8, RZ, 0xc0, !PT ;  /* 0xfffffff805057812 */ /* 0x000fe200078ec0ff */
[----:B------:R-:W-:Y:S01]  /*1550*/  IMAD.U32 R51, RZ, RZ, UR7 ;  /* 0x00000007ff337e24 */ /* 0x000fe2000f8e00ff */
[----:B------:R-:W-:Y:S01]  /*1560*/  UIADD3 UR42, -UR42, UR40, URZ ;  /* 0x000000282a2a7290 */ /* 0x000fe2000fffe13f */
[----:B------:R-:W-:Y:S01]  /*1570*/  IMAD.SHL.U32 R44, R4, 0x2, RZ ;  /* 0x00000002042c7824 */ /* 0x000fe200078e00ff */
[----:B0-----:R-:W-:Y:S01]  /*1580*/  ULEA UR41, UR4, UR41, 0x18 ;  /* 0x0000002904297291 */ /* 0x001fe2000f8ec03f */
[----:B------:R-:W-:Y:S01]  /*1590*/  IMAD.IADD R42, R42, 0x1, -R5 ;  /* 0x000000012a2a7824 */ /* 0x000fe200078e0a05 */
[----:B------:R-:W-:Y:S01]  /*15a0*/  USHF.L.U32 UR4, UR5, 0x3, URZ ;  /* 0x0000000305047899 */ /* 0x000fe2000800063f */
[----:B------:R-:W-:Y:S01]  /*15b0*/  SHF.R.S32.HI R5, RZ, 0x5, R0 ;  /* 0x00000005ff057819 */ /* 0x000fe20000011400 */
[----:B------:R-:W-:Y:S01]  /*15c0*/  UIADD3 UR5, UR41, 0x24200, URZ ;  /* 0x0002420029057890 */ /* 0x000fe2000fffe03f */
[----:B------:R-:W-:Y:S01]  /*15d0*/  SHF.R.S32.HI R45, RZ, 0x1f, R44 ;  /* 0x0000001fff2d7819 */ /* 0x000fe2000001142c */
[----:B------:R-:W-:Y:S01]  /*15e0*/  UIADD3 UR6, UR41, 0x200, URZ ;  /* 0x0000020029067890 */ /* 0x000fe2000fffe03f */
[--C-:B------:R-:W-:Y:S01]  /*15f0*/  SHF.R.S32.HI R43, RZ, 0x1f, R42.reuse ;  /* 0x0000001fff2b7819 */ /* 0x100fe2000001142a */
[----:B------:R-:W-:Y:S01]  /*1600*/  USHF.R.U32.HI UR5, URZ, 0x4, UR5 ;  /* 0x000000043f057899 */ /* 0x000fe20008011605 */
[C-C-:B------:R-:W-:Y:S01]  /*1610*/  IMAD R50, R5.reuse, -0x10, -R42.reuse ;  /* 0xfffffff005327824 */ /* 0x140fe200078e0a2a */
[----:B------:R-:W-:Y:S01]  /*1620*/  USHF.R.U32.HI UR6, URZ, 0x4, UR6 ;  /* 0x000000043f067899 */ /* 0x000fe20008011606 */
[----:B-1----:R-:W-:Y:S01]  /*1630*/  SHF.L.U64.HI R48, R6, 0x3, R7 ;  /* 0x0000000306307819 */ /* 0x002fe20000010207 */
[----:B------:R-:W-:Y:S01]  /*1640*/  UIADD3 UR48, UR41, 0x130, URZ ;  /* 0x0000013029307890 */ /* 0x000fe2000fffe03f */
[----:B------:R-:W-:Y:S01]  /*1650*/  IMAD.WIDE R42, R5, 0x10, R42 ;  /* 0x00000010052a7825 */ /* 0x000fe200078e022a */
[----:B------:R-:W-:-:S02]  /*1660*/  ULOP3.LUT UR4, UR4, 0x8, URZ, 0xc0, !UPT ;  /* 0x0000000804047892 */ /* 0x000fc4000f8ec03f */
[----:B------:R-:W-:Y:S01]  /*1670*/  ULOP3.LUT UR5, UR5, 0x3fff, URZ, 0xc0, !UPT ;  /* 0x00003fff05057892 */ /* 0x000fe2000f8ec03f */
[----:B------:R-:W-:Y:S01]  /*1680*/  IMAD.SHL.U32 R47, R6, 0x8, RZ ;  /* 0x00000008062f7824 */ /* 0x000fe200078e00ff */
[----:B------:R-:W-:Y:S01]  /*1690*/  ULOP3.LUT UR6, UR6, 0x3fff, URZ, 0xc0, !UPT ;  /* 0x00003fff06067892 */ /* 0x000fe2000f8ec03f */
[----:B---3--:R-:W-:Y:S01]  /*16a0*/  IMAD R46, R4, -0x2, R9 ;  /* 0xfffffffe042e7824 */ /* 0x008fe200078e0209 */
[----:B------:R-:W-:Y:S01]  /*16b0*/  ULEA UR43, UR43, UR48, 0x3 ;  /* 0x000000302b2b7291 */ /* 0x000fe2000f8e183f */
[----:B------:R-:W-:Y:S01]  /*16c0*/  VIADD R50, R50, UR8 ;  /* 0x0000000832327c36 */ /* 0x000fe20008000000 */
[----:B------:R-:W-:Y:S02]  /*16d0*/  ULOP3.LUT UR49, UR4, 0x8, URZ, 0x3c, !UPT ;  /* 0x0000000804317892 */ /* 0x000fe4000f8e3c3f */
[----:B------:R-:W-:Y:S02]  /*16e0*/  ULOP3.LUT UR44, UR4, 0x18, URZ, 0x3c, !UPT ;  /* 0x00000018042c7892 */ /* 0x000fe4000f8e3c3f */
[----:B------:R-:W-:-:S02]  /*16f0*/  ULOP3.LUT UR45, UR5, 0x10000, URZ, 0xfc, !UPT ;  /* 0x00010000052d7892 */ /* 0x000fc4000f8efc3f */
[----:B------:R-:W-:Y:S01]  /*1700*/  ULOP3.LUT UR46, UR6, 0x10000, URZ, 0xfc, !UPT ;  /* 0x00010000062e7892 */ /* 0x000fe2000f8efc3f */
[----:B--2---:R-:W-:-:S11]  /*1710*/  SHF.L.U64.HI R49, R12, 0x1, R10 ;  /* 0x000000010c317819 */ /* 0x004fd6000001020a */
.L_x_67:
[----:B------:R-:W-:-:S04]  /*1720*/  SHF.L.U32 R0, R51, 0x1f, RZ ;  /* 0x0000001f33007819 */ /* 0x000fc800000006ff */
[----:B------:R-:W0:Y:S02]  /*1730*/  SYNCS.PHASECHK.TRANS64.TRYWAIT P0, [UR43+-0x8], R0 ;  /* 0xfffff800ff0075a7 */ /* 0x000e24000800016b */
[----:B01-34-:R-:W-:Y:S05]  /*1740*/  @!P0 BRA `(.L_x_16) ;  /* 0x0000003c000c8947 */ /* 0x01bfea0003800000 */
.L_x_103:
[----:B------:R-:W-:Y:S02]  /*1750*/  ULDC UR4, c[0x0][0x28c] ;  /* 0x0000a30000047ab9 */ /* 0x000fe40000000800 */
[----:B------:R-:W-:-:S13]  /*1760*/  ISETP.LT.AND P0, PT, RZ, UR4, PT ;  /* 0x00000004ff007c0c */ /* 0x000fda000bf01270 */
[----:B------:R-:W-:Y:S05]  /*1770*/  @P0 BRA `(.L_x_17) ;  /* 0x0000000000400947 */ /* 0x000fea0003800000 */
[----:B0-----:R-:W-:Y:S01]  /*1780*/  MOV R0, 0x0 ;  /* 0x0000000000007802 */ /* 0x001fe20000000f00 */
[----:B------:R-:W-:Y:S01]  /*1790*/  ULDC.64 UR4, c[0x4][0x68] ;  /* 0x01001a0000047ab9 */ /* 0x000fe20000000a00 */
[----:B------:R-:W-:Y:S01]  /*17a0*/  ULDC.64 UR6, c[0x4][0x8] ;  /* 0x0100020000067ab9 */ /* 0x000fe20000000a00 */
[----:B------:R-:W-:Y:S01]  /*17b0*/  IMAD.U32 R4, RZ, RZ, UR4 ;  /* 0x00000004ff047e24 */ /* 0x000fe2000f8e00ff */
[----:B------:R0:W1:Y:S01]  /*17c0*/  LDC.64 R14, c[0x4][R0] ;  /* 0x01000000000e7b82 */ /* 0x0000620000000a00 */
[----:B------:R-:W-:Y:S01]  /*17d0*/  IMAD.U32 R5, RZ, RZ, UR5 ;  /* 0x00000005ff057e24 */ /* 0x000fe2000f8e00ff */
[----:B------:R-:W-:Y:S01]  /*17e0*/  ULDC.64 UR4, c[0x4][0x70] ;  /* 0x01001c0000047ab9 */ /* 0x000fe20000000a00 */
[----:B------:R-:W-:Y:S02]  /*17f0*/  IMAD.U32 R10, RZ, RZ, UR6 ;  /* 0x00000006ff0a7e24 */ /* 0x000fe4000f8e00ff */
[----:B------:R-:W-:Y:S02]  /*1800*/  IMAD.U32 R6, RZ, RZ, UR4 ;  /* 0x00000004ff067e24 */ /* 0x000fe4000f8e00ff */
[----:B------:R-:W-:-:S02]  /*1810*/  IMAD.U32 R7, RZ, RZ, UR5 ;  /* 0x00000005ff077e24 */ /* 0x000fc4000f8e00ff */
[----:B------:R-:W-:Y:S02]  /*1820*/  IMAD.U32 R11, RZ, RZ, UR7 ;  /* 0x00000007ff0b7e24 */ /* 0x000fe4000f8e00ff */
[----:B------:R-:W-:Y:S02]  /*1830*/  IMAD.MOV.U32 R8, RZ, RZ, 0x1e1 ;  /* 0x000001e1ff087424 */ /* 0x000fe400078e00ff */
[----:B------:R-:W-:Y:S02]  /*1840*/  IMAD.MOV.U32 R12, RZ, RZ, 0x1 ;  /* 0x00000001ff0c7424 */ /* 0x000fe400078e00ff */
[----:B0-----:R-:W-:-:S07]  /*1850*/  IMAD.MOV.U32 R13, RZ, RZ, RZ ;  /* 0x000000ffff0d7224 */ /* 0x001fce00078e00ff */
[----:B------:R-:W-:-:S07]  /*1860*/  LEPC R20, `(.L_x_17) ;  /* 0x000000001014794e */ /* 0x000fce0000000000 */
[----:B-1---5:R-:W-:Y:S05]  /*1870*/  CALL.ABS.NOINC R14 ;  /* 0x000000000e007343 */ /* 0x022fea0003c00000 */
.L_x_17:
[----:B------:R-:W-:-:S13]  /*1880*/  ISETP.NE.AND P0, PT, R52, 0x3, PT ;  /* 0x000000033400780c */ /* 0x000fda0003f05270 */
[----:B------:R-:W-:Y:S05]  /*1890*/  @!P0 BRA `(.L_x_18) ;  /* 0x0000000000048947 */ /* 0x000fea0003800000 */
[----:B------:R-:W-:Y:S01]  /*18a0*/  BPT.TRAP 0x1 ;  /* 0x000000040000795c */ /* 0x000fe20000300000 */
.L_x_18:
[----:B0-----:R-:W-:Y:S02]  /*18b0*/  IMAD.U32 R3, RZ, RZ, UR38 ;  /* 0x00000026ff037e24 */ /* 0x001fe4000f8e00ff */
[----:B------:R-:W-:-:S03]  /*18c0*/  IMAD.U32 R0, RZ, RZ, UR39 ;  /* 0x00000027ff007e24 */ /* 0x000fc6000f8e00ff */
[----:B------:R-:W-:Y:S02]  /*18d0*/  LEA R3, R3, UR41, 0x3 ;  /* 0x0000002903037c11 */ /* 0x000fe4000f8e18ff */
[----:B------:R-:W-:-:S04]  /*18e0*/  SHF.L.U32 R0, R0, 0x1f, RZ ;  /* 0x0000001f00007819 */ /* 0x000fc800000006ff */
[----:B------:R0:W1:Y:S01]  /*18f0*/  SYNCS.PHASECHK.TRANS64.TRYWAIT P1, [R3+URZ], R0 ;  /* 0x00000000030075a7 */ /* 0x000062000802017f */
[----:B------:R-:W-:Y:S05]  /*1900*/  @!P0 BRA `(.L_x_19) ;  /* 0x0000000000048947 */ /* 0x000fea0003800000 */
[----:B------:R-:W-:Y:S01]  /*1910*/  BPT.TRAP 0x1 ;  /* 0x000000040000795c */ /* 0x000fe20000300000 */
.L_x_19:
[----:B-1----:R-:W-:Y:S05]  /*1920*/  @P1 BRA `(.L_x_20) ;  /* 0x0000000000081947 */ /* 0x002fea0003800000 */
[----:B------:R-:W1:Y:S02]  /*1930*/  SYNCS.PHASECHK.TRANS64.TRYWAIT P1, [R3+URZ], R0 ;  /* 0x00000000030075a7 */ /* 0x000e64000802017f */
[----:B-1----:R-:W-:Y:S05]  /*1940*/  @!P1 BRA `(.L_x_21) ;  /* 0x0000003800a49947 */ /* 0x002fea0003800000 */
.L_x_20:
[----:B------:R-:W-:Y:S05]  /*1950*/  WARPSYNC.ALL ;  /* 0x0000000000007948 */ /* 0x000fea0003800000 */
[----:B------:R-:W-:Y:S01]  /*1960*/  ULEA UR8, UR38, UR46, 0x9 ;  /* 0x0000002e26087291 */ /* 0x000fe2000f8e483f */
[----:B------:R-:W-:Y:S01]  /*1970*/  WARPGROUP.ARRIVE ;  /* 0x00000000000079c5 */ /* 0x000fe20000000000 */
[----:B------:R-:W-:Y:S01]  /*1980*/  ULEA UR9, UR38, UR45, 0x8 ;  /* 0x0000002d26097291 */ /* 0x000fe2000f8e403f */
[----:B01----:R-:W-:Y:S01]  /*1990*/  IMAD.U32 R0, RZ, RZ, UR42 ;  /* 0x0000002aff007e24 */ /* 0x003fe2000f8e00ff */
[----:B------:R-:W-:Y:S01]  /*19a0*/  UMOV UR5, 0x40000040 ;  /* 0x4000004000057882 */ /* 0x000fe20000000000 */
[----:B------:R-:W-:-:S02]  /*19b0*/  UMOV UR7, 0x40000040 ;  /* 0x4000004000077882 */ /* 0x000fc40000000000 */
[----:B------:R-:W-:Y:S01]  /*19c0*/  UMOV UR4, UR8 ;  /* 0x0000000800047c82 */ /* 0x000fe20008000000 */
[----:B------:R-:W-:Y:S01]  /*19d0*/  ISETP.GE.AND P1, PT, R0, 0x1, PT ;  /* 0x000000010000780c */ /* 0x000fe20003f26270 */
[----:B------:R-:W-:Y:S02]  /*19e0*/  UMOV UR6, UR9 ;  /* 0x0000000900067c82 */ /* 0x000fe40008000000 */
[----:B------:R-:W-:Y:S01]  /*19f0*/  HGMMA.64x32x16.F32.BF16 R24, gdesc[UR4], RZ, !UPT, gsb0 ;  /* 0x00600000041879f0 */ /* 0x000fe2000c0018ff */
[----:B------:R-:W-:Y:S02]  /*1a00*/  UIADD3 UR4, UR8, 0x2, URZ ;  /* 0x0000000208047890 */ /* 0x000fe4000fffe03f */
[----:B------:R-:W-:Y:S01]  /*1a10*/  UIADD3 UR6, UR9, 0x2, URZ ;  /* 0x0000000209067890 */ /* 0x000fe2000fffe03f */
[----:B------:R-:W-:Y:S01]  /*1a20*/  UMOV UR5, 0x40000040 ;  /* 0x4000004000057882 */ /* 0x000fe20000000000 */
[----:B------:R-:W-:Y:S01]  /*1a30*/  UMOV UR7, 0x40000040 ;  /* 0x4000004000077882 */ /* 0x000fe20000000000 */
[----:B------:R-:W-:-:S02]  /*1a40*/  WARPGROUP.DEPBAR.LE gsb0, 0x0 ;  /* 0x00008000000079c5 */ /* 0x000fc40000010000 */
[----:B------:R-:W-:-:S06]  /*1a50*/  WARPGROUP.ARRIVE ;  /* 0x00000000000079c5 */ /* 0x000fcc0000000000 */
[----:B------:R-:W-:Y:S01]  /*1a60*/  HGMMA.64x32x16.F32.BF16 R24, gdesc[UR4], R24, gsb0 ;  /* 0x00600000041879f0 */ /* 0x000fe20008001818 */
[----:B------:R-:W-:Y:S02]  /*1a70*/  UIADD3 UR4, UR8, 0x4, URZ ;  /* 0x0000000408047890 */ /* 0x000fe4000fffe03f */
[----:B------:R-:W-:Y:S01]  /*1a80*/  UIADD3 UR6, UR9, 0x4, URZ ;  /* 0x0000000409067890 */ /* 0x000fe2000fffe03f */
[----:B------:R-:W-:Y:S01]  /*1a90*/  UMOV UR5, 0x40000040 ;  /* 0x4000004000057882 */ /* 0x000fe20000000000 */
[----:B------:R-:W-:Y:S01]  /*1aa0*/  UMOV UR7, 0x40000040 ;  /* 0x4000004000077882 */ /* 0x000fe20000000000 */
[----:B------:R-:W-:Y:S02]  /*1ab0*/  WARPGROUP.DEPBAR.LE gsb0, 0x0 ;  /* 0x00008000000079c5 */ /* 0x000fe40000010000 */
        /* <DEDUP_REMOVED lines=8> */
[----:B------:R-:W-:Y:S03]  /*1b40*/  HGMMA.64x32x16.F32.BF16 R24, gdesc[UR4], R24, gsb0 ;  /* 0x00600000041879f0 */ /* 0x000fe60008001818 */
[----:B------:R-:W-:Y:S02]  /*1b50*/  WARPGROUP.DEPBAR.LE gsb0, 0x0 ;  /* 0x00008000000079c5 */ /* 0x000fe40000010000 */
[----:B------:R-:W-:Y:S05]  /*1b60*/  @!P1 BRA `(.L_x_22) ;  /* 0x0000000400109947 */ /* 0x000fea0003800000 */
[----:B------:R-:W-:Y:S01]  /*1b70*/  UIADD3 UR4, UR38, 0x1, URZ ;  /* 0x0000000126047890 */ /* 0x000fe2000fffe03f */
[----:B------:R-:W-:Y:S01]  /*1b80*/  IMAD.U32 R0, RZ, RZ, UR42 ;  /* 0x0000002aff007e24 */ /* 0x000fe2000f8e00ff */
[----:B------:R-:W-:Y:S02]  /*1b90*/  UMOV UR9, UR38 ;  /* 0x0000002600097c82 */ /* 0x000fe40008000000 */
[----:B------:R-:W-:-:S04]  /*1ba0*/  UISETP.NE.AND UP0, UPT, UR4, 0x12, UPT ;  /* 0x000000120400788c */ /* 0x000fc8000bf05270 */
[----:B------:R-:W-:Y:S02]  /*1bb0*/  USEL UR5, URZ, 0x1, UP0 ;  /* 0x000000013f057887 */ /* 0x000fe40008000000 */
[----:B------:R-:W-:Y:S02]  /*1bc0*/  USEL UR8, UR4, URZ, UP0 ;  /* 0x0000003f04087287 */ /* 0x000fe40008000000 */
[----:B------:R-:W-:-:S06]  /*1bd0*/  ULOP3.LUT UR5, UR39, UR5, URZ, 0x3c, !UPT ;  /* 0x0000000527057292 */ /* 0x000fcc000f8e3c3f */
[----:B------:R-:W-:-:S07]  /*1be0*/  IMAD.U32 R5, RZ, RZ, UR5 ;  /* 0x00000005ff057e24 */ /* 0x000fce000f8e00ff */
.L_x_29:
[----:B01----:R-:W-:Y:S05]  /*1bf0*/  @!P0 BRA `(.L_x_23) ;  /* 0x0000000000048947 */ /* 0x003fea0003800000 */
[----:B------:R-:W-:Y:S01]  /*1c00*/  BPT.TRAP 0x1 ;  /* 0x000000040000795c */ /* 0x000fe20000300000 */
.L_x_23:
[----:B------:R-:W-:Y:S01]  /*1c10*/  ULEA UR4, UR8, UR41, 0x3 ;  /* 0x0000002908047291 */ /* 0x000fe2000f8e183f */
[----:B------:R-:W-:-:S08]  /*1c20*/  SHF.L.U32 R3, R5, 0x1f, RZ ;  /* 0x0000001f05037819 */ /* 0x000fd000000006ff */
[----:B------:R0:W1:Y:S01]  /*1c30*/  SYNCS.PHASECHK.TRANS64.TRYWAIT P1, [UR4], R3 ;  /* 0x00000003ff0075a7 */ /* 0x0000620008020144 */
[----:B------:R-:W-:Y:S05]  /*1c40*/  @!P0 BRA `(.L_x_24) ;  /* 0x0000000000048947 */ /* 0x000fea0003800000 */
[----:B------:R-:W-:Y:S01]  /*1c50*/  BPT.TRAP 0x1 ;  /* 0x000000040000795c */ /* 0x000fe20000300000 */
.L_x_24:
[----:B-1----:R-:W-:Y:S05]  /*1c60*/  @P1 BRA `(.L_x_25) ;  /* 0x0000000000081947 */ /* 0x002fea0003800000 */
[----:B------:R-:W1:Y:S02]  /*1c70*/  SYNCS.PHASECHK.TRANS64.TRYWAIT P1, [UR4], R3 ;  /* 0x00000003ff0075a7 */ /* 0x000e640008020144 */
[----:B-1----:R-:W-:Y:S05]  /*1c80*/  @!P1 BRA `(.L_x_26) ;  /* 0x0000003400e89947 */ /* 0x002fea0003800000 */
.L_x_25:
[----:B------:R-:W-:Y:S01]  /*1c90*/  ULEA UR10, UR8, UR46, 0x9 ;  /* 0x0000002e080a7291 */ /* 0x000fe2000f8e483f */
[----:B------:R-:W-:Y:S01]  /*1ca0*/  WARPGROUP.ARRIVE ;  /* 0x00000000000079c5 */ /* 0x000fe20000000000 */
[----:B------:R-:W-:Y:S01]  /*1cb0*/  ULEA UR11, UR8, UR45, 0x8 ;  /* 0x0000002d080b7291 */ /* 0x000fe2000f8e403f */
[----:B------:R-:W-:Y:S01]  /*1cc0*/  UMOV UR5, 0x40000040 ;  /* 0x4000004000057882 */ /* 0x000fe20000000000 */
[----:B------:R-:W-:-:S03]  /*1cd0*/  UMOV UR7, 0x40000040 ;  /* 0x4000004000077882 */ /* 0x000fc60000000000 */
[----:B------:R-:W-:Y:S02]  /*1ce0*/  UMOV UR4, UR10 ;  /* 0x0000000a00047c82 */ /* 0x000fe40008000000 */
[----:B------:R-:W-:Y:S02]  /*1cf0*/  UMOV UR6, UR11 ;  /* 0x0000000b00067c82 */ /* 0x000fe40008000000 */
[----:B------:R-:W-:Y:S01]  /*1d00*/  HGMMA.64x32x16.F32.BF16 R24, gdesc[UR4], R24, gsb0 ;  /* 0x00600000041879f0 */ /* 0x000fe20008001818 */
        /* <DEDUP_REMOVED lines=23> */
[----:B------:R-:W-:Y:S01]  /*1e80*/  BPT.TRAP 0x1 ;  /* 0x000000040000795c */ /* 0x000fe20000300000 */
.L_x_27:
[----:B------:R-:W-:Y:S01]  /*1e90*/  ULEA UR4, UR9, UR41, 0x3 ;  /* 0x0000002909047291 */ /* 0x000fe2000f8e183f */
[----:B------:R-:W-:-:S03]  /*1ea0*/  ISETP.GT.U32.AND P1, PT, R16, 0x1, PT ;  /* 0x000000011000780c */ /* 0x000fc60003f24070 */
[----:B------:R-:W-:-:S04]  /*1eb0*/  UIADD3 UR4, UR4, 0x90, URZ ;  /* 0x0000009004047890 */ /* 0x000fc8000fffe03f */
[----:B------:R-:W-:-:S09]  /*1ec0*/  UPRMT UR4, URZ, 0x654, UR4 ;  /* 0x000006543f047896 */ /* 0x000fd20008000004 */
[----:B------:R-:W-:Y:S01]  /*1ed0*/  SYNCS.ARRIVE.TRANS64.RED.A1T0 RZ, [UR4], RZ ;  /* 0x000000ffffff79a7 */ /* 0x000fe20008100404 */
[----:B------:R-:W-:Y:S05]  /*1ee0*/  @P1 BRA `(.L_x_28) ;  /* 0x0000000000041947 */ /* 0x000fea0003800000 */
[----:B------:R-:W-:Y:S01]  /*1ef0*/  BPT.TRAP 0x1 ;  /* 0x000000040000795c */ /* 0x000fe20000300000 */
.L_x_28:
[----:B------:R-:W-:Y:S01]  /*1f00*/  UIADD3 UR8, UR8, 0x1, URZ ;  /* 0x0000000108087890 */ /* 0x000fe2000fffe03f */
[C---:B------:R-:W-:Y:S01]  /*1f10*/  ISETP.GT.AND P1, PT, R0.reuse, 0x1, PT ;  /* 0x000000010000780c */ /* 0x040fe20003f24270 */
[----:B------:R-:W-:Y:S01]  /*1f20*/  UIADD3 UR9, UR9, 0x1, URZ ;  /* 0x0000000109097890 */ /* 0x000fe2000fffe03f */
[----:B------:R-:W-:Y:S01]  /*1f30*/  VIADD R0, R0, 0xffffffff ;  /* 0xffffffff00007836 */ /* 0x000fe20000000000 */
[----:B------:R-:W-:Y:S02]  /*1f40*/  UISETP.NE.AND UP0, UPT, UR8, 0x12, UPT ;  /* 0x000000120800788c */ /* 0x000fe4000bf05270 */
[----:B------:R-:W-:Y:S02]  /*1f50*/  UISETP.NE.AND UP1, UPT, UR9, 0x12, UPT ;  /* 0x000000120900788c */ /* 0x000fe4000bf25270 */
[----:B------:R-:W-:Y:S02]  /*1f60*/  USEL UR4, URZ, 0x1, UP0 ;  /* 0x000000013f047887 */ /* 0x000fe40008000000 */
[----:B------:R-:W-:-:S02]  /*1f70*/  USEL UR8, UR8, URZ, UP0 ;  /* 0x0000003f08087287 */ /* 0x000fc40008000000 */
[----:B------:R-:W-:Y:S02]  /*1f80*/  USEL UR9, UR9, URZ, UP1 ;  /* 0x0000003f09097287 */ /* 0x000fe40008800000 */
[----:B------:R-:W-:Y:S01]  /*1f90*/  LOP3.LUT R5, R5, UR4, RZ, 0x3c, !PT ;  /* 0x0000000405057c12 */ /* 0x000fe2000f8e3cff */
[----:B------:R-:W-:Y:S09]  /*1fa0*/  @P1 BRA `(.L_x_29) ;  /* 0xfffffffc00101947 */ /* 0x000ff2000383ffff */
.L_x_22:
[----:B------:R-:W2:Y:S01]  /*1fb0*/  LDC R0, c[0x0][0x28c] ;  /* 0x0000a300ff007b82 */ /* 0x000ea20000000800 */
[----:B01----:R-:W-:-:S04]  /*1fc0*/  IMAD.U32 R3, RZ, RZ, UR49 ;  /* 0x00000031ff037e24 */ /* 0x003fc8000f8e00ff */
[----:B------:R0:W-:Y:S01]  /*1fd0*/  SYNCS.ARRIVE.TRANS64.A1T0 RZ, [R3+UR48], RZ ;  /* 0x000000ff03ff79a7 */ /* 0x0001e20008100030 */
[----:B--2---:R-:W-:-:S13]  /*1fe0*/  ISETP.GE.AND P1, PT, R0, 0x1, PT ;  /* 0x000000010000780c */ /* 0x004fda0003f26270 */
[----:B0-----:R-:W-:Y:S05]  /*1ff0*/  @!P1 BRA `(.L_x_30) ;  /* 0x0000000000349947 */ /* 0x001fea0003800000 */
[----:B------:R-:W-:Y:S05]  /*2000*/  @!P0 BRA `(.L_x_31) ;  /* 0x0000000000048947 */ /* 0x000fea0003800000 */
[----:B------:R-:W-:Y:S01]  /*2010*/  BPT.TRAP 0x1 ;  /* 0x000000040000795c */ /* 0x000fe20000300000 */
.L_x_31:
[----:B------:R-:W-:Y:S01]  /*2020*/  UIADD3 UR6, UR38, UR42, URZ ;  /* 0x0000002a26067290 */ /* 0x000fe2000fffe03f */
[----:B------:R-:W-:-:S03]  /*2030*/  ISETP.GT.U32.AND P0, PT, R16, 0x1, PT ;  /* 0x000000011000780c */ /* 0x000fc60003f04070 */
[----:B------:R-:W-:-:S04]  /*2040*/  UIMAD.WIDE.U32 UR4, UR6, 0x38e38e39, URZ ;  /* 0x38e38e39060478a5 */ /* 0x000fc8000f8e003f */
[----:B------:R-:W-:-:S04]  /*2050*/  USHF.R.U32.HI UR4, URZ, 0x2, UR5 ;  /* 0x000000023f047899 */ /* 0x000fc80008011605 */
[----:B------:R-:W-:-:S04]  /*2060*/  UIMAD UR6, UR4, -0x12, UR6 ;  /* 0xffffffee040678a4 */ /* 0x000fc8000f8e0206 */
[----:B------:R-:W-:-:S04]  /*2070*/  ULEA UR6, UR6, UR41, 0x3 ;  /* 0x0000002906067291 */ /* 0x000fc8000f8e183f */
[----:B------:R-:W-:-:S04]  /*2080*/  UIADD3 UR6, UR6, 0x90, URZ ;  /* 0x0000009006067890 */ /* 0x000fc8000fffe03f */
[----:B------:R-:W-:-:S09]  /*2090*/  UPRMT UR6, URZ, 0x654, UR6 ;  /* 0x000006543f067896 */ /* 0x000fd20008000006 */
[----:B------:R-:W-:Y:S01]  /*20a0*/  SYNCS.ARRIVE.TRANS64.RED.A1T0 RZ, [UR6], RZ ;  /* 0x000000ffffff79a7 */ /* 0x000fe20008100406 */
[----:B------:R-:W-:Y:S05]  /*20b0*/  @P0 BRA `(.L_x_30) ;  /* 0x0000000000040947 */ /* 0x000fea0003800000 */
[----:B------:R-:W-:Y:S01]  /*20c0*/  BPT.TRAP 0x1 ;  /* 0x000000040000795c */ /* 0x000fe20000300000 */
.L_x_30:
[----:B------:R-:W-:Y:S01]  /*20d0*/  SHF.L.U32 R0, R51, 0x1f, RZ ;  /* 0x0000001f33007819 */ /* 0x000fe200000006ff */
[----:B------:R-:W-:Y:S01]  /*20e0*/  UIADD3 UR38, UR38, UR47, URZ ;  /* 0x0000002f26267290 */ /* 0x000fe2000fffe03f */
[----:B------:R-:W-:Y:S01]  /*20f0*/  SHF.R.S32.HI R13, RZ, 0x1f, R17 ;  /* 0x0000001fff0d7819 */ /* 0x000fe20000011411 */
[----:B------:R-:W-:Y:S01]  /*2100*/  UISETP.GE.U32.AND UP1, UPT, UR47, 0x12, UPT ;  /* 0x000000122f00788c */ /* 0x000fe2000bf26070 */
[----:B------:R-:W0:Y:S01]  /*2110*/  SYNCS.PHASECHK.TRANS64.TRYWAIT P0, [UR43+0x8], R0 ;  /* 0x00000800ff0075a7 */ /* 0x000e22000800016b */
[----:B------:R-:W-:Y:S02]  /*2120*/  UISETP.GT.U32.AND UP0, UPT, UR38, 0x11, UPT ;  /* 0x000000112600788c */ /* 0x000fe4000bf04070 */
[----:B------:R-:W-:Y:S02]  /*2130*/  UIMAD.WIDE.U32 UR4, UR38, 0x38e38e39, URZ ;  /* 0x38e38e39260478a5 */ /* 0x000fe4000f8e003f */
[----:B------:R-:W-:Y:S02]  /*2140*/  UISETP.LT.U32.AND UP0, UPT, UR47, 0x12, UP0 ;  /* 0x000000122f00788c */ /* 0x000fe40008701070 */
[----:B------:R-:W-:-:S02]  /*2150*/  USHF.R.U32.HI UR4, URZ, 0x2, UR5 ;  /* 0x000000023f047899 */ /* 0x000fc40008011605 */
[----:B------:R-:W-:Y:S02]  /*2160*/  USEL UR6, URZ, 0x1, !UP0 ;  /* 0x000000013f067887 */ /* 0x000fe4000c000000 */
[----:B------:R-:W-:Y:S02]  /*2170*/  UIMAD UR38, UR4, -0x12, UR38 ;  /* 0xffffffee042678a4 */ /* 0x000fe4000f8e0226 */
[----:B------:R-:W-:-:S04]  /*2180*/  ULOP3.LUT UR39, UR39, UR6, URZ, 0x3c, !UPT ;  /* 0x0000000627277292 */ /* 0x000fc8000f8e3c3f */
[----:B------:R-:W-:Y:S01]  /*2190*/  @UP1 ULOP3.LUT UR39, UR39, 0x1, UR4, 0x78, !UPT ;  /* 0x0000000127271892 */ /* 0x000fe2000f8e7804 */
[----:B0-----:R-:W-:Y:S11]  /*21a0*/  @!P0 BRA `(.L_x_32) ;  /* 0x0000003000b88947 */ /* 0x001ff60003800000 */
.L_x_104:
[C---:B0-----:R-:W-:Y:S01]  /*21b0*/  IMAD.SHL.U32 R3, R19.reuse, 0x40, RZ ;  /* 0x0000004013037824 */ /* 0x041fe200078e00ff */
[----:B------:R-:W-:Y:S01]  /*21c0*/  ULDC UR6, c[0x0][0x284] ;  /* 0x0000a10000067ab9 */ /* 0x000fe20000000800 */
[----:B------:R-:W-:Y:S01]  /*21d0*/  IMAD.SHL.U32 R10, R22, 0x20, RZ ;  /* 0x00000020160a7824 */ /* 0x000fe200078e00ff */
[----:B------:R-:W-:Y:S01]  /*21e0*/  ULDC.64 UR4, c[0x0][0x5d0] ;  /* 0x0001740000047ab9 */ /* 0x000fe20000000a00 */
[----:B------:R-:W-:Y:S01]  /*21f0*/  IMAD.WIDE R14, R19, 0x40, R42 ;  /* 0x00000040130e7825 */ /* 0x000fe200078e022a */
[----:B------:R-:W-:Y:S01]  /*2200*/  ISETP.GE.AND P0, PT, R3, UR6, PT ;  /* 0x0000000603007c0c */ /* 0x000fe2000bf06270 */
[----:B------:R-:W-:Y:S01]  /*2210*/  ULDC UR6, c[0x0][0x288] ;  /* 0x0000a20000067ab9 */ /* 0x000fe20000000800 */
[----:B------:R-:W-:Y:S01]  /*2220*/  SHF.R.S32.HI R11, RZ, 0x1f, R10 ;  /* 0x0000001fff0b7819 */ /* 0x000fe2000001140a */
[----:B------:R-:W-:Y:S01]  /*2230*/  IMAD R0, R13, UR4, RZ ;  /* 0x000000040d007c24 */ /* 0x000fe2000f8e02ff */
[----:B------:R-:W-:Y:S01]  /*2240*/  ISETP.GE.OR P0, PT, R10, UR6, P0 ;  /* 0x000000060a007c0c */ /* 0x000fe20008706670 */
[----:B------:R-:W-:-:S04]  /*2250*/  IMAD.WIDE.U32 R4, R17, UR4, R44 ;  /* 0x0000000411047c25 */ /* 0x000fc8000f8e002c */
[----:B------:R-:W-:Y:S01]  /*2260*/  IMAD R7, R17, UR5, R0 ;  /* 0x0000000511077c24 */ /* 0x000fe2000f8e0200 */
[----:B------:R-:W-:Y:S01]  /*2270*/  IADD3 R4, P1, R10, R4, RZ ;  /* 0x000000040a047210 */ /* 0x000fe20007f3e0ff */
[----:B------:R-:W-:Y:S02]  /*2280*/  ULDC.64 UR4, c[0x0][0x5c8] ;  /* 0x0001720000047ab9 */ /* 0x000fe40000000a00 */
[----:B------:R-:W-:Y:S01]  /*2290*/  IMAD R9, R15, UR4, RZ ;  /* 0x000000040f097c24 */ /* 0x000fe2000f8e02ff */
[----:B------:R-:W-:-:S03]  /*22a0*/  IADD3.X R5, R11, R5, R7, P1, !PT ;  /* 0x000000050b057210 */ /* 0x000fc60000ffe407 */
[C---:B------:R-:W-:Y:S02]  /*22b0*/  IMAD R9, R14.reuse, UR5, R9 ;  /* 0x000000050e097c24 */ /* 0x040fe4000f8e0209 */
[----:B------:R-:W-:Y:S01]  /*22c0*/  IMAD.WIDE.U32 R20, R14, UR4, R4 ;  /* 0x000000040e147c25 */ /* 0x000fe2000f8e0004 */
[----:B------:R-:W-:Y:S06]  /*22d0*/  @P0 BRA `(.L_x_33) ;  /* 0x0000001000940947 */ /* 0x000fec0003800000 */
[----:B-----5:R-:W-:Y:S01]  /*22e0*/  FSETP.NEU.AND P1, PT, R41, RZ, PT ;  /* 0x000000ff2900720b */ /* 0x020fe20003f2d000 */
[----:B------:R-:W-:Y:S01]  /*22f0*/  IMAD.IADD R22, R46, 0x1, -R10 ;  /* 0x000000012e167824 */ /* 0x000fe200078e0a0a */
[----:B------:R-:W-:Y:S01]  /*2300*/  BSSY B0, `(.L_x_33) ;  /* 0x0000122000007945 */ /* 0x000fe20003800000 */
[----:B------:R-:W-:Y:S02]  /*2310*/  IMAD.IADD R0, R50, 0x1, -R3 ;  /* 0x0000000132007824 */ /* 0x000fe400078e0a03 */
[----:B------:R-:W-:Y:S01]  /*2320*/  IMAD.IADD R53, R21, 0x1, R9 ;  /* 0x0000000115357824 */ /* 0x000fe200078e0209 */
[----:B------:R-:W-:-:S04]  /*2330*/  ISETP.GT.AND P0, PT, R22, RZ, PT ;  /* 0x000000ff1600720c */ /* 0x000fc80003f04270 */
[----:B------:R-:W-:-:S03]  /*2340*/  ISETP.GT.AND P3, PT, R0, RZ, P0 ;  /* 0x000000ff0000720c */ /* 0x000fc60000764270 */
[----:B------:R-:W-:Y:S10]  /*2350*/  @!P1 BRA `(.L_x_34) ;  /* 0x0000000c00389947 */ /* 0x000ff40003800000 */
[----:B------:R-:W0:Y:S01]  /*2360*/  LDC.64 R54, c[0x0][0x5b8] ;  /* 0x00016e00ff367b82 */ /* 0x000e220000000a00 */
[----:B------:R-:W-:-:S07]  /*2370*/  ULDC.64 UR4, c[0x0][0x5c0] ;  /* 0x0001700000047ab9 */ /* 0x000fce0000000a00 */
[----:B------:R-:W1:Y:S08]  /*2380*/  LDC.64 R56, c[0x0][0x5b0] ;  /* 0x00016c00ff387b82 */ /* 0x000e700000000a00 */
[----:B------:R-:W2:Y:S01]  /*2390*/  LDC.64 R58, c[0x0][0x5a8] ;  /* 0x00016a00ff3a7b82 */ /* 0x000ea20000000a00 */
[-C--:B0-----:R-:W-:Y:S02]  /*23a0*/  IMAD R6, R13, R54.reuse, RZ ;  /* 0x000000360d067224 */ /* 0x081fe400078e02ff */
[----:B------:R-:W-:-:S04]  /*23b0*/  IMAD.WIDE.U32 R4, R17, R54, R44 ;  /* 0x0000003611047225 */ /* 0x000fc800078e002c */
[----:B------:R-:W-:Y:S01]  /*23c0*/  IMAD R21, R17, R55, R6 ;  /* 0x0000003711157224 */ /* 0x000fe200078e0206 */
[----:B------:R-:W-:Y:S01]  /*23d0*/  IADD3 R8, P1, R10, R4, RZ ;  /* 0x000000040a087210 */ /* 0x000fe20007f3e0ff */
[----:B-1----:R-:W-:-:S03]  /*23e0*/  IMAD R3, R15, R56, RZ ;  /* 0x000000380f037224 */ /* 0x002fc600078e02ff */
[----:B------:R-:W-:Y:S01]  /*23f0*/  IADD3.X R9, R11, R5, R21, P1, !PT ;  /* 0x000000050b097210 */ /* 0x000fe20000ffe415 */
[C---:B------:R-:W-:Y:S02]  /*2400*/  IMAD R19, R14.reuse, R57, R3 ;  /* 0x000000390e137224 */ /* 0x040fe400078e0203 */
[----:B------:R-:W-:-:S04]  /*2410*/  IMAD.WIDE.U32 R4, R14, R56, R8 ;  /* 0x000000380e047225 */ /* 0x000fc800078e0008 */
[----:B------:R-:W-:Y:S01]  /*2420*/  IMAD.IADD R3, R5, 0x1, R19 ;  /* 0x0000000105037824 */ /* 0x000fe200078e0213 */
[----:B--2---:R-:W-:-:S04]  /*2430*/  LEA R6, P1, R4, R58, 0x1 ;  /* 0x0000003a04067211 */ /* 0x004fc800078208ff */
[----:B------:R-:W-:-:S05]  /*2440*/  LEA.HI.X R7, R4, R59, R3, 0x1, P1 ;  /* 0x0000003b04077211 */ /* 0x000fca00008f0c03 */
[----:B------:R0:W2:Y:S01]  /*2450*/  @P3 LDG.E.LTC128B.U16 R3, desc[UR36][R6.64] ;  /* 0x0000002406033981 */ /* 0x0000a2000c1e1520 */
[----:B------:R-:W-:Y:S01]  /*2460*/  IMAD.WIDE.U32 R4, R14, R56, R10 ;  /* 0x000000380e047225 */ /* 0x000fe200078e000a */
[----:B------:R-:W-:Y:S02]  /*2470*/  BSSY B1, `(.L_x_35) ;  /* 0x0000014000017945 */ /* 0x000fe40003800000 */
[----:B------:R-:W-:-:S04]  /*2480*/  IADD3 R12, P1, R44, R4, RZ ;  /* 0x000000042c0c7210 */ /* 0x000fc80007f3e0ff */
[----:B------:R-:W-:-:S03]  /*2490*/  IADD3.X R13, R45, R19, R5, P1, !PT ;  /* 0x000000132d0d7210 */ /* 0x000fc60000ffe405 */
[----:B------:R-:W-:-:S04]  /*24a0*/  IMAD.WIDE.U32 R12, R17, R54, R12 ;  /* 0x00000036110c7225 */ /* 0x000fc800078e000c */
[----:B0-----:R-:W-:Y:S01]  /*24b0*/  IMAD.IADD R7, R21, 0x1, R13 ;  /* 0x0000000115077824 */ /* 0x001fe200078e020d */
[----:B------:R-:W-:Y:S02]  /*24c0*/  LEA R6, P4, R12, R58, 0x1 ;  /* 0x0000003a0c067211 */ /* 0x000fe400078808ff */
[----:B------:R-:W-:Y:S02]  /*24d0*/  SHF.L.U64.HI R13, R56, 0x3, R57 ;  /* 0x00000003380d7819 */ /* 0x000fe40000010239 */
[----:B------:R-:W-:Y:S01]  /*24e0*/  LEA.HI.X R7, R12, R59, R7, 0x1, P4 ;  /* 0x0000003b0c077211 */ /* 0x000fe200020f0c07 */
[----:B------:R-:W-:Y:S02]  /*24f0*/  IMAD.SHL.U32 R12, R56, 0x8, RZ ;  /* 0x00000008380c7824 */ /* 0x000fe400078e00ff */
[----:B--2---:R-:W-:-:S04]  /*2500*/  IMAD.U32 R4, R3, 0x10000, RZ ;  /* 0x0001000003047824 */ /* 0x004fc800078e00ff */
[----:B------:R-:W-:Y:S01]  /*2510*/  FMUL R5, R4, R41 ;  /* 0x0000002904057220 */ /* 0x000fe20000400000 */
[----:B------:R-:W-:-:S03]  /*2520*/  LEA R4, P1, R20, UR4, 0x1 ;  /* 0x0000000414047c11 */ /* 0x000fc6000f8208ff */
[----:B------:R-:W-:Y:S01]  /*2530*/  FFMA R24, R24, R40, R5 ;  /* 0x0000002818187223 */ /* 0x000fe20000000005 */
[----:B------:R-:W-:Y:S02]  /*2540*/  LEA.HI.X R5, R20, UR5, R53, 0x1, P1 ;  /* 0x0000000514057c11 */ /* 0x000fe400088f0c35 */
[----:B------:R-:W-:Y:S02]  /*2550*/  ISETP.GT.AND P1, PT, R22, 0x1, PT ;  /* 0x000000011600780c */ /* 0x000fe40003f24270 */
[----:B------:R-:W-:Y:S02]  /*2560*/  F2FP.BF16.F32.PACK_AB R24, RZ, R24 ;  /* 0x00000018ff18723e */ /* 0x000fe400000010ff */
[----:B------:R-:W-:-:S03]  /*2570*/  ISETP.GT.AND P2, PT, R0, RZ, P1 ;  /* 0x000000ff0000720c */ /* 0x000fc60000f44270 */
[----:B------:R0:W-:Y:S10]  /*2580*/  @P3 STG.E.U16 desc[UR36][R4.64], R24 ;  /* 0x0000001804003986 */ /* 0x0001f4000c101524 */
[----:B------:R-:W-:Y:S05]  /*2590*/  @!P2 BRA `(.L_x_36) ;  /* 0x000000000004a947 */ /* 0x000fea0003800000 */
[----:B------:R1:W5:Y:S02]  /*25a0*/  LDG.E.LTC128B.U16 R3, desc[UR36][R6.64+0x2] ;  /* 0x0000022406037981 */ /* 0x000364000c1e1520 */
.L_x_36:
[----:B------:R-:W-:Y:S05]  /*25b0*/  BSYNC B1 ;  /* 0x0000000000017941 */ /* 0x000fea0003800000 */
.L_x_35:
[----:B------:R-:W-:Y:S01]  /*25c0*/  IMAD.WIDE.U32 R14, R14, R56, R12 ;  /* 0x000000380e0e7225 */ /* 0x000fe200078e000c */
[----:B------:R-:W-:-:S03]  /*25d0*/  ISETP.GT.AND P0, PT, R0, 0x8, P0 ;  /* 0x000000080000780c */ /* 0x000fc60000704270 */
[----:B-----5:R-:W-:Y:S01]  /*25e0*/  IMAD.U32 R20, R3, 0x10000, RZ ;  /* 0x0001000003147824 */ /* 0x020fe200078e00ff */
[----:B------:R-:W-:Y:S01]  /*25f0*/  IADD3 R8, P3, R8, R14, RZ ;  /* 0x0000000e08087210 */ /* 0x000fe20007f7e0ff */
[----:B------:R-:W-:Y:S01]  /*2600*/  IMAD.IADD R15, R19, 0x1, R15 ;  /* 0x00000001130f7824 */ /* 0x000fe200078e020f */
[----:B------:R-:W-:Y:S01]  /*2610*/  PRMT R19, R3, 0x7610, R19 ;  /* 0x0000761003137816 */ /* 0x000fe20000000013 */
[----:B------:R-:W-:Y:S02]  /*2620*/  FMUL R20, R20, R41 ;  /* 0x0000002914147220 */ /* 0x000fe40000400000 */
[----:B------:R-:W-:Y:S01]  /*2630*/  IMAD.X R9, R15, 0x1, R9, P3 ;  /* 0x000000010f097824 */ /* 0x000fe200018e0609 */
[----:B------:R-:W-:Y:S01]  /*2640*/  LEA R12, P3, R8, R58, 0x1 ;  /* 0x0000003a080c7211 */ /* 0x000fe200078608ff */
[----:B------:R-:W-:-:S03]  /*2650*/  FFMA R20, R25, R40, R20 ;  /* 0x0000002819147223 */ /* 0x000fc60000000014 */
[----:B------:R-:W-:Y:S02]  /*2660*/  LEA.HI.X R13, R8, R59, R9, 0x1, P3 ;  /* 0x0000003b080d7211 */ /* 0x000fe400018f0c09 */
[----:B------:R-:W-:-:S05]  /*2670*/  F2FP.BF16.F32.PACK_AB R20, RZ, R20 ;  /* 0x00000014ff14723e */ /* 0x000fca00000010ff */
[----:B------:R2:W-:Y:S04]  /*2680*/  @P2 STG.E.U16 desc[UR36][R4.64+0x2], R20 ;  /* 0x0000021404002986 */ /* 0x0005e8000c101524 */
[----:B------:R-:W3:Y:S01]  /*2690*/  @P0 LDG.E.LTC128B.U16 R19, desc[UR36][R12.64] ;  /* 0x000000240c130981 */ /* 0x000ee2000c1e1520 */
[----:B------:R-:W-:Y:S01]  /*26a0*/  IADD3 R14, P2, P3, R44, R14, R10 ;  /* 0x0000000e2c0e7210 */ /* 0x000fe20007b5e00a */
[----:B------:R-:W-:Y:S01]  /*26b0*/  BSSY B1, `(.L_x_37) ;  /* 0x0000011000017945 */ /* 0x000fe20003800000 */
[----:B------:R-:W-:Y:S02]  /*26c0*/  ISETP.GT.AND P1, PT, R0, 0x8, P1 ;  /* 0x000000080000780c */ /* 0x000fe40000f24270 */
[----:B------:R-:W-:Y:S02]  /*26d0*/  IADD3.X R15, R45, R15, R11, P2, P3 ;  /* 0x0000000f2d0f7210 */ /* 0x000fe400017e640b */
[----:B------:R-:W-:-:S02]  /*26e0*/  SHF.L.U64.HI R11, R47, 0x1, R48 ;  /* 0x000000012f0b7819 */ /* 0x000fc40000010230 */
[----:B------:R-:W-:Y:S01]  /*26f0*/  LEA R10, P2, R47, R4, 0x1 ;  /* 0x000000042f0a7211 */ /* 0x000fe200078408ff */
[----:B------:R-:W-:-:S04]  /*2700*/  IMAD.WIDE.U32 R14, R17, R54, R14 ;  /* 0x00000036110e7225 */ /* 0x000fc800078e000e */
[----:B------:R-:W-:Y:S02]  /*2710*/  IMAD.X R11, R11, 0x1, R5, P2 ;  /* 0x000000010b0b7824 */ /* 0x000fe400010e0605 */
[----:B------:R-:W-:Y:S02]  /*2720*/  IMAD.IADD R9, R21, 0x1, R15 ;  /* 0x0000000115097824 */ /* 0x000fe400078e020f */
[----:B---3--:R-:W-:-:S04]  /*2730*/  IMAD.U32 R8, R19, 0x10000, RZ ;  /* 0x0001000013087824 */ /* 0x008fc800078e00ff */
[----:B------:R-:W-:Y:S01]  /*2740*/  FMUL R3, R8, R41 ;  /* 0x0000002908037220 */ /* 0x000fe20000400000 */
[----:B------:R-:W-:-:S03]  /*2750*/  LEA R8, P3, R14, R58, 0x1 ;  /* 0x0000003a0e087211 */ /* 0x000fc600078608ff */
[----:B------:R-:W-:Y:S01]  /*2760*/  FFMA R3, R26, R40, R3 ;  /* 0x000000281a037223 */ /* 0x000fe20000000003 */
[----:B------:R-:W-:-:S04]  /*2770*/  LEA.HI.X R9, R14, R59, R9, 0x1, P3 ;  /* 0x0000003b0e097211 */ /* 0x000fc800018f0c09 */
[----:B------:R-:W-:-:S05]  /*2780*/  F2FP.BF16.F32.PACK_AB R3, RZ, R3 ;  /* 0x00000003ff03723e */ /* 0x000fca00000010ff */
[----:B------:R2:W-:Y:S01]  /*2790*/  @P0 STG.E.U16 desc[UR36][R10.64], R3 ;  /* 0x000000030a000986 */ /* 0x0005e2000c101524 */
[----:B------:R-:W-:Y:S05]  /*27a0*/  @!P1 BRA `(.L_x_38) ;  /* 0x0000000000049947 */ /* 0x000fea0003800000 */
[----:B------:R3:W5:Y:S02]  /*27b0*/  LDG.E.LTC128B.U16 R19, desc[UR36][R8.64+0x2] ;  /* 0x0000022408137981 */ /* 0x000764000c1e1520 */
.L_x_38:
[----:B------:R-:W-:Y:S05]  /*27c0*/  BSYNC B1 ;  /* 0x0000000000017941 */ /* 0x000fea0003800000 */
.L_x_37:
[----:B-----5:R-:W-:Y:S01]  /*27d0*/  IMAD.U32 R12, R19, 0x10000, RZ ;  /* 0x00010000130c7824 */ /* 0x020fe200078e00ff */
[----:B------:R-:W-:Y:S01]  /*27e0*/  ISETP.GT.AND P0, PT, R22, 0x8, PT ;  /* 0x000000081600780c */ /* 0x000fe20003f04270 */
[----:B------:R-:W-:Y:S02]  /*27f0*/  BSSY B1, `(.L_x_39) ;  /* 0x0000008000017945 */ /* 0x000fe40003800000 */
[----:B------:R-:W-:Y:S01]  /*2800*/  FMUL R12, R12, R41 ;  /* 0x000000290c0c7220 */ /* 0x000fe20000400000 */
[----:B------:R-:W-:-:S03]  /*2810*/  ISETP.GT.AND P2, PT, R0, RZ, P0 ;  /* 0x000000ff0000720c */ /* 0x000fc60000744270 */
[----:B------:R-:W-:-:S05]  /*2820*/  FFMA R12, R27, R40, R12 ;  /* 0x000000281b0c7223 */ /* 0x000fca000000000c */
[----:B------:R-:W-:-:S05]  /*2830*/  F2FP.BF16.F32.PACK_AB R12, RZ, R12 ;  /* 0x0000000cff0c723e */ /* 0x000fca00000010ff */
[----:B------:R4:W-:Y:S01]  /*2840*/  @P1 STG.E.U16 desc[UR36][R10.64+0x2], R12 ;  /* 0x0000020c0a001986 */ /* 0x0009e2000c101524 */
[----:B------:R-:W-:Y:S05]  /*2850*/  @!P2 BRA `(.L_x_40) ;  /* 0x000000000004a947 */ /* 0x000fea0003800000 */
[----:B------:R0:W5:Y:S02]  /*2860*/  LDG.E.LTC128B.U16 R19, desc[UR36][R6.64+0x10] ;  /* 0x0000102406137981 */ /* 0x000164000c1e1520 */
.L_x_40:
[----:B------:R-:W-:Y:S05]  /*2870*/  BSYNC B1 ;  /* 0x0000000000017941 */ /* 0x000fea0003800000 */
.L_x_39:
[----:B----45:R-:W-:Y:S01]  /*2880*/  IMAD.U32 R12, R19, 0x10000, RZ ;  /* 0x00010000130c7824 */ /* 0x030fe200078e00ff */
[----:B------:R-:W-:Y:S01]  /*2890*/  ISETP.GT.AND P1, PT, R22, 0x9, PT ;  /* 0x000000091600780c */ /* 0x000fe20003f24270 */
[----:B------:R-:W-:Y:S02]  /*28a0*/  BSSY B1, `(.L_x_41) ;  /* 0x0000008000017945 */ /* 0x000fe40003800000 */
[----:B--2---:R-:W-:Y:S01]  /*28b0*/  FMUL R3, R12, R41 ;  /* 0x000000290c037220 */ /* 0x004fe20000400000 */
[----:B------:R-:W-:-:S03]  /*28c0*/  ISETP.GT.AND P3, PT, R0, RZ, P1 ;  /* 0x000000ff0000720c */ /* 0x000fc60000f64270 */
[----:B------:R-:W-:-:S05]  /*28d0*/  FFMA R3, R28, R40, R3 ;  /* 0x000000281c037223 */ /* 0x000fca0000000003 */
[----:B------:R-:W-:-:S05]  /*28e0*/  F2FP.BF16.F32.PACK_AB R3, RZ, R3 ;  /* 0x00000003ff03723e */ /* 0x000fca00000010ff */
[----:B------:R2:W-:Y:S01]  /*28f0*/  @P2 STG.E.U16 desc[UR36][R4.64+0x10], R3 ;  /* 0x0000100304002986 */ /* 0x0005e2000c101524 */
[----:B------:R-:W-:Y:S05]  /*2900*/  @!P3 BRA `(.L_x_42) ;  /* 0x000000000004b947 */ /* 0x000fea0003800000 */
[----:B------:R4:W5:Y:S02]  /*2910*/  LDG.E.LTC128B.U16 R19, desc[UR36][R6.64+0x12] ;  /* 0x0000122406137981 */ /* 0x000964000c1e1520 */
.L_x_42:
[----:B------:R-:W-:Y:S05]  /*2920*/  BSYNC B1 ;  /* 0x0000000000017941 */ /* 0x000fea0003800000 */
.L_x_41:
[----:B-----5:R-:W-:Y:S01]  /*2930*/  IMAD.U32 R12, R19, 0x10000, RZ ;  /* 0x00010000130c7824 */ /* 0x020fe200078e00ff */
[----:B------:R-:W-:Y:S01]  /*2940*/  ISETP.GT.AND P0, PT, R0, 0x8, P0 ;  /* 0x000000080000780c */ /* 0x000fe20000704270 */
[----:B------:R-:W-:Y:S02]  /*2950*/  BSSY B1, `(.L_x_43) ;  /* 0x0000007000017945 */ /* 0x000fe40003800000 */
[----:B------:R-:W-:-:S04]  /*2960*/  FMUL R12, R12, R41 ;  /* 0x000000290c0c7220 */ /* 0x000fc80000400000 */
[----:B------:R-:W-:-:S05]  /*2970*/  FFMA R12, R29, R40, R12 ;  /* 0x000000281d0c7223 */ /* 0x000fca000000000c */
[----:B------:R-:W-:-:S05]  /*2980*/  F2FP.BF16.F32.PACK_AB R12, RZ, R12 ;  /* 0x0000000cff0c723e */ /* 0x000fca00000010ff */
[----:B------:R0:W-:Y:S01]  /*2990*/  @P3 STG.E.U16 desc[UR36][R4.64+0x12], R12 ;  /* 0x0000120c04003986 */ /* 0x0001e2000c101524 */
[----:B------:R-:W-:Y:S05]  /*29a0*/  @!P0 BRA `(.L_x_44) ;  /* 0x0000000000048947 */ /* 0x000fea0003800000 */
[----:B------:R0:W5:Y:S02]  /*29b0*/  LDG.E.LTC128B.U16 R19, desc[UR36][R8.64+0x10] ;  /* 0x0000102408137981 */ /* 0x000164000c1e1520 */
.L_x_44:
[----:B------:R-:W-:Y:S05]  /*29c0*/  BSYNC B1 ;  /* 0x0000000000017941 */ /* 0x000fea0003800000 */
.L_x_43:
[----:B0----5:R-:W-:Y:S01]  /*29d0*/  IMAD.U32 R12, R19, 0x10000, RZ ;  /* 0x00010000130c7824 */ /* 0x021fe200078e00ff */
[----:B------:R-:W-:Y:S01]  /*29e0*/  ISETP.GT.AND P1, PT, R0, 0x8, P1 ;  /* 0x000000080000780c */ /* 0x000fe20000f24270 */
[----:B------:R-:W-:Y:S02]  /*29f0*/  BSSY B1, `(.L_x_45) ;  /* 0x0000007000017945 */ /* 0x000fe40003800000 */
[----:B--2---:R-:W-:-:S04]  /*2a00*/  FMUL R3, R12, R41 ;  /* 0x000000290c037220 */ /* 0x004fc80000400000 */
[----:B------:R-:W-:-:S05]  /*2a10*/  FFMA R3, R30, R40, R3 ;  /* 0x000000281e037223 */ /* 0x000fca0000000003 */
[----:B------:R-:W-:-:S05]  /*2a20*/  F2FP.BF16.F32.PACK_AB R3, RZ, R3 ;  /* 0x00000003ff03723e */ /* 0x000fca00000010ff */
[----:B------:R0:W-:Y:S01]  /*2a30*/  @P0 STG.E.U16 desc[UR36][R10.64+0x10], R3 ;  /* 0x000010030a000986 */ /* 0x0001e2000c101524 */
[----:B------:R-:W-:Y:S05]  /*2a40*/  @!P1 BRA `(.L_x_46) ;  /* 0x0000000000049947 */ /* 0x000fea0003800000 */
[----:B------:R2:W5:Y:S02]  /*2a50*/  LDG.E.LTC128B.U16 R19, desc[UR36][R8.64+0x12] ;  /* 0x0000122408137981 */ /* 0x000564000c1e1520 */
.L_x_46:
[----:B------:R-:W-:Y:S05]  /*2a60*/  BSYNC B1 ;  /* 0x0000000000017941 */ /* 0x000fea0003800000 */
.L_x_45:
        /* <DEDUP_REMOVED lines=10> */
.L_x_48:
[----:B------:R-:W-:Y:S05]  /*2b10*/  BSYNC B1 ;  /* 0x0000000000017941 */ /* 0x000fea0003800000 */
.L_x_47:
[----:B0----5:R-:W-:Y:S01]  /*2b20*/  IMAD.U32 R12, R19, 0x10000, RZ ;  /* 0x00010000130c7824 */ /* 0x021fe200078e00ff */
        /* <DEDUP_REMOVED lines=9> */
.L_x_50:
[----:B------:R-:W-:Y:S05]  /*2bc0*/  BSYNC B1 ;  /* 0x0000000000017941 */ /* 0x000fea0003800000 */
.L_x_49:
        /* <DEDUP_REMOVED lines=9> */
.L_x_52:
[----:B------:R-:W-:Y:S05]  /*2c60*/  BSYNC B1 ;  /* 0x0000000000017941 */ /* 0x000fea0003800000 */
.L_x_51:
[----:B0----5:R-:W-:Y:S01]  /*2c70*/  IMAD.U32 R12, R19, 0x10000, RZ ;  /* 0x00010000130c7824 */ /* 0x021fe200078e00ff */
        /* <DEDUP_REMOVED lines=8> */
.L_x_54:
[----:B------:R-:W-:Y:S05]  /*2d00*/  BSYNC B1 ;  /* 0x0000000000017941 */ /* 0x000fea0003800000 */
.L_x_53:
        /* <DEDUP_REMOVED lines=10> */
.L_x_56:
[----:B------:R-:W-:Y:S05]  /*2db0*/  BSYNC B1 ;  /* 0x0000000000017941 */ /* 0x000fea0003800000 */
.L_x_55:
        /* <DEDUP_REMOVED lines=10> */
.L_x_58:
[----:B------:R-:W-:Y:S05]  /*2e60*/  BSYNC B1 ;  /* 0x0000000000017941 */ /* 0x000fea0003800000 */
.L_x_57:
[----:B01--45:R-:W-:Y:S01]  /*2e70*/  IMAD.U32 R6, R19, 0x10000, RZ ;  /* 0x0001000013067824 */ /* 0x033fe200078e00ff */
        /* <DEDUP_REMOVED lines=8> */
.L_x_60:
[----:B------:R-:W-:Y:S05]  /*2f00*/  BSYNC B1 ;  /* 0x0000000000017941 */ /* 0x000fea0003800000 */
.L_x_59:
[----:B0----5:R-:W-:Y:S01]  /*2f10*/  IMAD.U32 R4, R19, 0x10000, RZ ;  /* 0x0001000013047824 */ /* 0x021fe200078e00ff */
[----:B------:R-:W-:Y:S01]  /*2f20*/  ISETP.GT.AND P1, PT, R0, 0x8, P1 ;  /* 0x000000080000780c */ /* 0x000fe20000f24270 */
[----:B------:R-:W-:Y:S01]  /*2f30*/  @P0 IMAD.MOV.U32 R5, RZ, RZ, R11 ;  /* 0x000000ffff050224 */ /* 0x000fe200078e000b */
[----:B------:R-:W-:Y:S01]  /*2f40*/  BSSY B1, `(.L_x_61) ;  /* 0x0000008000017945 */ /* 0x000fe20003800000 */
[----:B------:R-:W-:Y:S01]  /*2f50*/  FMUL R3, R4, R41 ;  /* 0x0000002904037220 */ /* 0x000fe20000400000 */
[----:B------:R-:W-:-:S03]  /*2f60*/  @P0 IMAD.MOV.U32 R4, RZ, RZ, R10 ;  /* 0x000000ffff040224 */ /* 0x000fc600078e000a */
[----:B------:R-:W-:-:S05]  /*2f70*/  FFMA R3, R38, R40, R3 ;  /* 0x0000002826037223 */ /* 0x000fca0000000003 */
[----:B------:R-:W-:-:S05]  /*2f80*/  F2FP.BF16.F32.PACK_AB R3, RZ, R3 ;  /* 0x00000003ff03723e */ /* 0x000fca00000010ff */
[----:B------:R0:W-:Y:S01]  /*2f90*/  @P0 STG.E.U16 desc[UR36][R4.64+0x30], R3 ;  /* 0x0000300304000986 */ /* 0x0001e2000c101524 */
[----:B------:R-:W-:Y:S05]  /*2fa0*/  @!P1 BRA `(.L_x_62) ;  /* 0x0000000000049947 */ /* 0x000fea0003800000 */
[----:B------:R4:W5:Y:S02]  /*2fb0*/  LDG.E.LTC128B.U16 R19, desc[UR36][R8.64+0x32] ;  /* 0x0000322408137981 */ /* 0x000964000c1e1520 */
.L_x_62:
[----:B------:R-:W-:Y:S05]  /*2fc0*/  BSYNC B1 ;  /* 0x0000000000017941 */ /* 0x000fea0003800000 */
.L_x_61:
[----:B------:R-:W-:Y:S05]  /*2fd0*/  @!P1 BRA `(.L_x_63) ;  /* 0x0000000400509947 */ /* 0x000fea0003800000 */
[----:B-----5:R-:W-:-:S04]  /*2fe0*/  IMAD.U32 R0, R19, 0x10000, RZ ;  /* 0x0001000013007824 */ /* 0x020fc800078e00ff */
[----:B------:R-:W-:-:S04]  /*2ff0*/  FMUL R0, R0, R41 ;  /* 0x0000002900007220 */ /* 0x000fc80000400000 */
[----:B------:R-:W-:-:S05]  /*3000*/  FFMA R0, R39, R40, R0 ;  /* 0x0000002827007223 */ /* 0x000fca0000000000 */
[----:B------:R-:W-:-:S05]  /*3010*/  F2FP.BF16.F32.PACK_AB R0, RZ, R0 ;  /* 0x00000000ff00723e */ /* 0x000fca00000010ff */
[----:B------:R0:W-:Y:S01]  /*3020*/  STG.E.U16 desc[UR36][R10.64+0x32], R0 ;  /* 0x000032000a007986 */ /* 0x0001e2000c101524 */
[----:B------:R-:W-:Y:S05]  /*3030*/  BRA `(.L_x_63) ;  /* 0x0000000400387947 */ /* 0x000fea0003800000 */
.L_x_34:
[----:B------:R-:W-:Y:S01]  /*3040*/  ISETP.GT.AND P2, PT, R22, 0x1, PT ;  /* 0x000000011600780c */ /* 0x000fe20003f44270 */
[----:B------:R-:W-:Y:S01]  /*3050*/  ULDC.64 UR4, c[0x0][0x5c0] ;  /* 0x0001700000047ab9 */ /* 0x000fe20000000a00 */
[-C--:B------:R-:W-:Y:S01]  /*3060*/  FMUL R24, R24, R40.reuse ;  /* 0x0000002818187220 */ /* 0x080fe20000400000 */
[----:B------:R-:W-:Y:S01]  /*3070*/  LEA R4, P4, R20, UR4, 0x1 ;  /* 0x0000000414047c11 */ /* 0x000fe2000f8808ff */
[-C--:B------:R-:W-:Y:S01]  /*3080*/  FMUL R25, R25, R40.reuse ;  /* 0x0000002819197220 */ /* 0x080fe20000400000 */
[----:B------:R-:W-:Y:S01]  /*3090*/  ISETP.GT.AND P1, PT, R0, RZ, P2 ;  /* 0x000000ff0000720c */ /* 0x000fe20001724270 */
[----:B------:R-:W-:Y:S01]  /*30a0*/  FMUL R26, R26, R40 ;  /* 0x000000281a1a7220 */ /* 0x000fe20000400000 */
[----:B------:R-:W-:Y:S01]  /*30b0*/  F2FP.BF16.F32.PACK_AB R24, RZ, R24 ;  /* 0x00000018ff18723e */ /* 0x000fe200000010ff */
[-C--:B------:R-:W-:Y:S01]  /*30c0*/  FMUL R27, R27, R40.reuse ;  /* 0x000000281b1b7220 */ /* 0x080fe20000400000 */
[----:B------:R-:W-:Y:S01]  /*30d0*/  LEA.HI.X R5, R20, UR5, R53, 0x1, P4 ;  /* 0x0000000514057c11 */ /* 0x000fe2000a0f0c35 */
[-C--:B------:R-:W-:Y:S01]  /*30e0*/  FMUL R28, R28, R40.reuse ;  /* 0x000000281c1c7220 */ /* 0x080fe20000400000 */
[----:B------:R-:W-:Y:S01]  /*30f0*/  ISETP.GT.AND P4, PT, R22, 0x8, PT ;  /* 0x000000081600780c */ /* 0x000fe20003f84270 */
[-C--:B------:R-:W-:Y:S01]  /*3100*/  FMUL R29, R29, R40.reuse ;  /* 0x000000281d1d7220 */ /* 0x080fe20000400000 */
[C---:B------:R-:W-:Y:S01]  /*3110*/  ISETP.GT.AND P0, PT, R0.reuse, 0x8, P0 ;  /* 0x000000080000780c */ /* 0x040fe20000704270 */
[----:B------:R-:W-:Y:S01]  /*3120*/  @P3 STG.E.U16 desc[UR36][R4.64], R24 ;  /* 0x0000001804003986 */ /* 0x000fe2000c101524 */
[----:B------:R-:W-:Y:S01]  /*3130*/  ISETP.GT.AND P2, PT, R0, 0x8, P2 ;  /* 0x000000080000780c */ /* 0x000fe20001744270 */
[-C--:B------:R-:W-:Y:S01]  /*3140*/  FMUL R30, R30, R40.reuse ;  /* 0x000000281e1e7220 */ /* 0x080fe20000400000 */
[----:B------:R-:W-:Y:S01]  /*3150*/  F2FP.BF16.F32.PACK_AB R25, RZ, R25 ;  /* 0x00000019ff19723e */ /* 0x000fe200000010ff */
[-C--:B------:R-:W-:Y:S01]  /*3160*/  FMUL R31, R31, R40.reuse ;  /* 0x000000281f1f7220 */ /* 0x080fe20000400000 */
[----:B------:R-:W-:Y:S01]  /*3170*/  ISETP.GT.AND P5, PT, R0, RZ, P4 ;  /* 0x000000ff0000720c */ /* 0x000fe200027a4270 */
[----:B------:R-:W-:Y:S01]  /*3180*/  FMUL R32, R32, R40 ;  /* 0x0000002820207220 */ /* 0x000fe20000400000 */
[C---:B------:R-:W-:Y:S01]  /*3190*/  SHF.L.U64.HI R3, R47.reuse, 0x1, R48 ;  /* 0x000000012f037819 */ /* 0x040fe20000010230 */
[----:B------:R-:W-:Y:S01]  /*31a0*/  @P1 STG.E.U16 desc[UR36][R4.64+0x2], R25 ;  /* 0x0000021904001986 */ /* 0x000fe2000c101524 */
[----:B------:R-:W-:Y:S01]  /*31b0*/  LEA R6, P3, R47, R4, 0x1 ;  /* 0x000000042f067211 */ /* 0x000fe200078608ff */
[----:B------:R-:W-:Y:S01]  /*31c0*/  FMUL R33, R33, R40 ;  /* 0x0000002821217220 */ /* 0x000fe20000400000 */
[----:B------:R-:W-:Y:S01]  /*31d0*/  F2FP.BF16.F32.PACK_AB R26, RZ, R26 ;  /* 0x0000001aff1a723e */ /* 0x000fe200000010ff */
[-C--:B------:R-:W-:Y:S01]  /*31e0*/  FMUL R34, R34, R40.reuse ;  /* 0x0000002822227220 */ /* 0x080fe20000400000 */
[----:B------:R-:W-:Y:S01]  /*31f0*/  ISETP.GT.AND P1, PT, R22, 0x9, PT ;  /* 0x000000091600780c */ /* 0x000fe20003f24270 */
[----:B------:R-:W-:Y:S01]  /*3200*/  IMAD.X R7, R3, 0x1, R5, P3 ;  /* 0x0000000103077824 */ /* 0x000fe200018e0605 */
[----:B------:R-:W-:Y:S01]  /*3210*/  F2FP.BF16.F32.PACK_AB R27, RZ, R27 ;  /* 0x0000001bff1b723e */ /* 0x000fe200000010ff */
[----:B------:R-:W-:Y:S01]  /*3220*/  FMUL R35, R35, R40 ;  /* 0x0000002823237220 */ /* 0x000fe20000400000 */
[----:B------:R-:W-:Y:S01]  /*3230*/  F2FP.BF16.F32.PACK_AB R28, RZ, R28 ;  /* 0x0000001cff1c723e */ /* 0x000fe200000010ff */
[-C--:B------:R-:W-:Y:S01]  /*3240*/  FMUL R36, R36, R40.reuse ;  /* 0x0000002824247220 */ /* 0x080fe20000400000 */
[C---:B------:R-:W-:Y:S01]  /*3250*/  ISETP.GT.AND P3, PT, R0.reuse, RZ, P1 ;  /* 0x000000ff0000720c */ /* 0x040fe20000f64270 */
[----:B------:R-:W-:Y:S01]  /*3260*/  @P0 STG.E.U16 desc[UR36][R6.64], R26 ;  /* 0x0000001a06000986 */ /* 0x000fe2000c101524 */
[----:B------:R-:W-:Y:S01]  /*3270*/  ISETP.GT.AND P4, PT, R0, 0x8, P4 ;  /* 0x000000080000780c */ /* 0x000fe20002784270 */
[----:B------:R-:W-:Y:S01]  /*3280*/  FMUL R37, R37, R40 ;  /* 0x0000002825257220 */ /* 0x000fe20000400000 */
[----:B------:R-:W-:Y:S01]  /*3290*/  F2FP.BF16.F32.PACK_AB R29, RZ, R29 ;  /* 0x0000001dff1d723e */ /* 0x000fe200000010ff */
[----:B------:R-:W-:Y:S01]  /*32a0*/  @P2 STG.E.U16 desc[UR36][R6.64+0x2], R27 ;  /* 0x0000021b06002986 */ /* 0x000fe2000c101524 */
[----:B------:R-:W-:Y:S01]  /*32b0*/  F2FP.BF16.F32.PACK_AB R30, RZ, R30 ;  /* 0x0000001eff1e723e */ /* 0x000fe200000010ff */
[-C--:B------:R-:W-:Y:S01]  /*32c0*/  FMUL R38, R38, R40.reuse ;  /* 0x0000002826267220 */ /* 0x080fe20000400000 */
[----:B------:R-:W-:Y:S01]  /*32d0*/  F2FP.BF16.F32.PACK_AB R31, RZ, R31 ;  /* 0x0000001fff1f723e */ /* 0x000fe200000010ff */
[----:B------:R-:W-:Y:S01]  /*32e0*/  @P5 STG.E.U16 desc[UR36][R4.64+0x10], R28 ;  /* 0x0000101c04005986 */ /* 0x000fe2000c101524 */
[----:B------:R-:W-:Y:S01]  /*32f0*/  ISETP.GT.AND P5, PT, R0, 0x8, P1 ;  /* 0x000000080000780c */ /* 0x000fe20000fa4270 */
[----:B------:R-:W-:Y:S01]  /*3300*/  FMUL R39, R39, R40 ;  /* 0x0000002827277220 */ /* 0x000fe20000400000 */
[C---:B------:R-:W-:Y:S01]  /*3310*/  ISETP.GT.AND P2, PT, R22.reuse, 0x11, PT ;  /* 0x000000111600780c */ /* 0x040fe20003f44270 */
[----:B------:R-:W-:Y:S01]  /*3320*/  @P3 STG.E.U16 desc[UR36][R4.64+0x12], R29 ;  /* 0x0000121d04003986 */ /* 0x000fe2000c101524 */
[----:B------:R-:W-:-:S02]  /*3330*/  ISETP.GT.AND P3, PT, R22, 0x10, PT ;  /* 0x000000101600780c */ /* 0x000fc40003f64270 */
[----:B------:R-:W-:Y:S01]  /*3340*/  F2FP.BF16.F32.PACK_AB R32, RZ, R32 ;  /* 0x00000020ff20723e */ /* 0x000fe200000010ff */
[----:B------:R-:W-:Y:S01]  /*3350*/  @P4 STG.E.U16 desc[UR36][R6.64+0x10], R30 ;  /* 0x0000101e06004986 */ /* 0x000fe2000c101524 */
[----:B------:R-:W-:Y:S02]  /*3360*/  ISETP.GT.AND P4, PT, R0, RZ, P2 ;  /* 0x000000ff0000720c */ /* 0x000fe40001784270 */
[----:B------:R-:W-:Y:S02]  /*3370*/  F2FP.BF16.F32.PACK_AB R33, RZ, R33 ;  /* 0x00000021ff21723e */ /* 0x000fe400000010ff */
[----:B------:R-:W-:Y:S01]  /*3380*/  ISETP.GT.AND P1, PT, R22, 0x18, PT ;  /* 0x000000181600780c */ /* 0x000fe20003f24270 */
[----:B------:R-:W-:Y:S01]  /*3390*/  @P5 STG.E.U16 desc[UR36][R6.64+0x12], R31 ;  /* 0x0000121f06005986 */ /* 0x000fe2000c101524 */
[----:B------:R-:W-:Y:S02]  /*33a0*/  ISETP.GT.AND P5, PT, R0, RZ, P3 ;  /* 0x000000ff0000720c */ /* 0x000fe40001fa4270 */
[----:B------:R-:W-:-:S02]  /*33b0*/  ISETP.GT.AND P0, PT, R22, 0x19, PT ;  /* 0x000000191600780c */ /* 0x000fc40003f04270 */
[C---:B------:R-:W-:Y:S02]  /*33c0*/  ISETP.GT.AND P3, PT, R0.reuse, 0x8, P3 ;  /* 0x000000080000780c */ /* 0x040fe40001f64270 */
[C---:B------:R-:W-:Y:S02]  /*33d0*/  ISETP.GT.AND P2, PT, R0.reuse, 0x8, P2 ;  /* 0x000000080000780c */ /* 0x040fe40001744270 */
[----:B------:R-:W-:Y:S02]  /*33e0*/  F2FP.BF16.F32.PACK_AB R34, RZ, R34 ;  /* 0x00000022ff22723e */ /* 0x000fe400000010ff */
[----:B------:R-:W-:Y:S02]  /*33f0*/  F2FP.BF16.F32.PACK_AB R35, RZ, R35 ;  /* 0x00000023ff23723e */ /* 0x000fe400000010ff */
[----:B------:R-:W-:Y:S01]  /*3400*/  F2FP.BF16.F32.PACK_AB R36, RZ, R36 ;  /* 0x00000024ff24723e */ /* 0x000fe200000010ff */
[----:B------:R-:W-:Y:S01]  /*3410*/  @P5 STG.E.U16 desc[UR36][R4.64+0x20], R32 ;  /* 0x0000202004005986 */ /* 0x000fe2000c101524 */
[----:B------:R-:W-:-:S02]  /*3420*/  ISETP.GT.AND P5, PT, R0, RZ, P0 ;  /* 0x000000ff0000720c */ /* 0x000fc400007a4270 */
[C---:B------:R-:W-:Y:S01]  /*3430*/  ISETP.GT.AND P0, PT, R0.reuse, 0x8, P0 ;  /* 0x000000080000780c */ /* 0x040fe20000704270 */
[----:B------:R-:W-:Y:S01]  /*3440*/  @P4 STG.E.U16 desc[UR36][R4.64+0x22], R33 ;  /* 0x0000222104004986 */ /* 0x000fe2000c101524 */
[C---:B------:R-:W-:Y:S02]  /*3450*/  ISETP.GT.AND P4, PT, R0.reuse, RZ, P1 ;  /* 0x000000ff0000720c */ /* 0x040fe40000f84270 */
[----:B------:R-:W-:Y:S01]  /*3460*/  ISETP.GT.AND P1, PT, R0, 0x8, P1 ;  /* 0x000000080000780c */ /* 0x000fe20000f24270 */
[----:B------:R-:W-:Y:S01]  /*3470*/  @P3 STG.E.U16 desc[UR36][R6.64+0x20], R34 ;  /* 0x0000202206003986 */ /* 0x000fe2000c101524 */
[----:B------:R-:W-:Y:S02]  /*3480*/  F2FP.BF16.F32.PACK_AB R37, RZ, R37 ;  /* 0x00000025ff25723e */ /* 0x000fe400000010ff */
[----:B------:R-:W-:Y:S01]  /*3490*/  F2FP.BF16.F32.PACK_AB R38, RZ, R38 ;  /* 0x00000026ff26723e */ /* 0x000fe200000010ff */
[----:B------:R-:W-:Y:S01]  /*34a0*/  @P2 STG.E.U16 desc[UR36][R6.64+0x22], R35 ;  /* 0x0000222306002986 */ /* 0x000fe2000c101524 */
[----:B------:R-:W-:-:S05]  /*34b0*/  F2FP.BF16.F32.PACK_AB R39, RZ, R39 ;  /* 0x00000027ff27723e */ /* 0x000fca00000010ff */
[----:B------:R-:W-:Y:S04]  /*34c0*/  @P4 STG.E.U16 desc[UR36][R4.64+0x30], R36 ;  /* 0x0000302404004986 */ /* 0x000fe8000c101524 */
[----:B------:R0:W-:Y:S02]  /*34d0*/  @P5 STG.E.U16 desc[UR36][R4.64+0x32], R37 ;  /* 0x0000322504005986 */ /* 0x0001e4000c101524 */
[----:B0-----:R-:W-:Y:S02]  /*34e0*/  @P1 IMAD.MOV.U32 R4, RZ, RZ, R6 ;  /* 0x000000ffff041224 */ /* 0x001fe400078e0006 */
[----:B------:R-:W-:-:S05]  /*34f0*/  @P1 IMAD.MOV.U32 R5, RZ, RZ, R7 ;  /* 0x000000ffff051224 */ /* 0x000fca00078e0007 */
[----:B------:R0:W-:Y:S04]  /*3500*/  @P1 STG.E.U16 desc[UR36][R4.64+0x30], R38 ;  /* 0x0000302604001986 */ /* 0x0001e8000c101524 */
[----:B------:R0:W-:Y:S02]  /*3510*/  @P0 STG.E.U16 desc[UR36][R6.64+0x32], R39 ;  /* 0x0000322706000986 */ /* 0x0001e4000c101524 */
.L_x_63:
[----:B------:R-:W-:Y:S05]  /*3520*/  BSYNC B0 ;  /* 0x0000000000007941 */ /* 0x000fea0003800000 */
.L_x_33:
[----:B0-----:R-:W2:Y:S01]  /*3530*/  LDL.64 R4, [R1] ;  /* 0x0000000001047983 */ /* 0x001ea20000100a00 */
[----:B------:R-:W-:Y:S01]  /*3540*/  ULDC.64 UR4, c[0x0][0x650] ;  /* 0x0001940000047ab9 */ /* 0x000fe20000000a00 */
[----:B------:R-:W-:Y:S02]  /*3550*/  IMAD.U32 R0, RZ, RZ, UR44 ;  /* 0x0000002cff007e24 */ /* 0x000fe4000f8e00ff */
[----:B-----5:R-:W-:Y:S02]  /*3560*/  IMAD.MOV.U32 R19, RZ, RZ, -0x1 ;  /* 0xffffffffff137424 */ /* 0x020fe400078e00ff */
[----:B------:R0:W-:Y:S01]  /*3570*/  SYNCS.ARRIVE.TRANS64.A1T0 RZ, [R0+UR48], RZ ;  /* 0x000000ff00ff79a7 */ /* 0x0001e20008100030 */
[----:B------:R-:W-:Y:S02]  /*3580*/  IMAD.MOV.U32 R22, RZ, RZ, -0x1 ;  /* 0xffffffffff167424 */ /* 0x000fe400078e00ff */
[----:B------:R-:W-:Y:S01]  /*3590*/  IMAD.MOV.U32 R17, RZ, RZ, -0x1 ;  /* 0xffffffffff117424 */ /* 0x000fe200078e00ff */
[----:B0-----:R-:W-:-:S02]  /*35a0*/  PRMT R0, RZ, 0x7610, R0 ;  /* 0x00007610ff007816 */ /* 0x001fc40000000000 */
[----:B--2---:R-:W-:-:S05]  /*35b0*/  LEA R18, P0, R4, R18, 0x1 ;  /* 0x0000001204127211 */ /* 0x004fca00078008ff */
[----:B------:R-:W-:Y:S01]  /*35c0*/  IMAD.X R2, R49, 0x1, R2, P0 ;  /* 0x0000000131027824 */ /* 0x000fe200000e0602 */
[----:B------:R-:W-:-:S04]  /*35d0*/  ISETP.GE.U32.AND P0, PT, R18, UR4, PT ;  /* 0x0000000412007c0c */ /* 0x000fc8000bf06070 */
[----:B------:R-:W-:-:S13]  /*35e0*/  ISETP.GE.U32.AND.EX P0, PT, R2, UR5, PT, P0 ;  /* 0x0000000502007c0c */ /* 0x000fda000bf06100 */
[----:B------:R-:W-:Y:S05]  /*35f0*/  @P0 BRA `(.L_x_64) ;  /* 0x0000000400680947 */ /* 0x000fea0003800000 */
[----:B------:R-:W0:Y:S01]  /*3600*/  S2R R12, SR_CTAID.X ;  /* 0x00000000000c7919 */ /* 0x000e220000002500 */
[----:B------:R-:W2:Y:S01]  /*3610*/  LDC.64 R10, c[0x0][0x628] ;  /* 0x00018a00ff0a7b82 */ /* 0x000ea20000000a00 */
[----:B------:R-:W-:Y:S01]  /*3620*/  ULDC UR4, c[0x0][0x150] ;  /* 0x0000540000047ab9 */ /* 0x000fe20000000800 */
[----:B-1-34-:R-:W-:Y:S01]  /*3630*/  IMAD.MOV.U32 R8, RZ, RZ, R18 ;  /* 0x000000ffff087224 */ /* 0x01afe200078e0012 */
[----:B------:R-:W1:Y:S01]  /*3640*/  S2R R20, SR_CTAID.Y ;  /* 0x0000000000147919 */ /* 0x000e620000002600 */
[----:B------:R-:W-:-:S04]  /*3650*/  IMAD.MOV.U32 R9, RZ, RZ, R2 ;  /* 0x000000ffff097224 */ /* 0x000fc800078e0002 */
[----:B------:R-:W3:Y:S08]  /*3660*/  LDC R21, c[0x0][0x144] ;  /* 0x00005100ff157b82 */ /* 0x000ef00000000800 */
[----:B------:R-:W4:Y:S08]  /*3670*/  LDC R0, c[0x0][0x630] ;  /* 0x00018c00ff007b82 */ /* 0x000f300000000800 */
[----:B------:R-:W1:Y:S01]  /*3680*/  LDC.64 R14, c[0x0][0x620] ;  /* 0x00018800ff0e7b82 */ /* 0x000e620000000a00 */
[----:B--2---:R-:W-:-:S04]  /*3690*/  ISETP.NE.U32.AND P0, PT, R10, RZ, PT ;  /* 0x000000ff0a00720c */ /* 0x004fc80003f05070 */
[----:B------:R-:W-:Y:S02]  /*36a0*/  ISETP.NE.AND.EX P0, PT, R11, RZ, PT, P0 ;  /* 0x000000ff0b00720c */ /* 0x000fe40003f05300 */
[----:B0-----:R-:W-:-:S05]  /*36b0*/  I2FP.F32.U32 R3, R12 ;  /* 0x0000000c00037245 */ /* 0x001fca0000201000 */
[----:B------:R-:W-:-:S04]  /*36c0*/  FMUL R3, R3, UR4 ;  /* 0x0000000403037c20 */ /* 0x000fc80008400000 */
[----:B------:R0:W2:Y:S02]  /*36d0*/  F2I.U32.TRUNC.NTZ R19, R3 ;  /* 0x0000000300137305 */ /* 0x0000a4000020f000 */
[----:B---34-:R-:W-:Y:S05]  /*36e0*/  @!P0 BRA `(.L_x_65) ;  /* 0x0000000000288947 */ /* 0x018fea0003800000 */
[----:B0-----:R-:W0:Y:S02]  /*36f0*/  LDC R3, c[0x0][0x634] ;  /* 0x00018d00ff037b82 */ /* 0x001e240000000800 */
[----:B0-----:R-:W-:-:S05]  /*3700*/  IADD3 R3, P0, R18, R3, RZ ;  /* 0x0000000312037210 */ /* 0x001fca0007f1e0ff */
        /* <DEDUP_REMOVED lines=8> */
.L_x_65:
[----:B------:R-:W3:Y:S01]  /*3790*/  LDC.64 R26, c[0x0][0x640] ;  /* 0x00019000ff1a7b82 */ /* 0x000ee20000000a00 */
[-C--:B------:R-:W-:Y:S01]  /*37a0*/  SHF.R.U64 R17, R8, R0.reuse, R9 ;  /* 0x0000000008117219 */ /* 0x080fe20000001209 */
[----:B--2---:R-:W-:Y:S01]  /*37b0*/  IMAD.MOV R7, RZ, RZ, -R19 ;  /* 0x000000ffff077224 */ /* 0x004fe200078e0a13 */
[----:B------:R-:W-:Y:S01]  /*37c0*/  SHF.R.U32.HI R0, RZ, R0, R9 ;  /* 0x00000000ff007219 */ /* 0x000fe20000011609 */
[----:B------:R-:W-:Y:S01]  /*37d0*/  IMAD.MOV.U32 R19, RZ, RZ, R2 ;  /* 0x000000ffff137224 */ /* 0x000fe200078e0002 */
[----:B0-----:R-:W-:Y:S01]  /*37e0*/  IADD3 R3, P0, RZ, -R17, RZ ;  /* 0x80000011ff037210 */ /* 0x001fe20007f1e0ff */
[----:B------:R-:W-:Y:S01]  /*37f0*/  IMAD R22, R21, R7, R12 ;  /* 0x0000000715167224 */ /* 0x000fe200078e020c */
[----:B------:R-:W-:Y:S01]  /*3800*/  ULDC UR4, c[0x0][0x154] ;  /* 0x0000550000047ab9 */ /* 0x000fe20000000800 */
[----:B------:R-:W0:Y:S01]  /*3810*/  LDC R6, c[0x0][0x618] ;  /* 0x00018600ff067b82 */ /* 0x000e220000000800 */
[----:B------:R-:W-:Y:S02]  /*3820*/  IMAD.MOV.U32 R7, RZ, RZ, 0x1 ;  /* 0x00000001ff077424 */ /* 0x000fe400078e00ff */
[----:B------:R-:W-:-:S04]  /*3830*/  IMAD.X R5, RZ, RZ, ~R0, P0 ;  /* 0x000000ffff057224 */ /* 0x000fc800000e0e00 */
[-C--:B-1----:R-:W-:Y:S01]  /*3840*/  IMAD R0, R5, R14.reuse, RZ ;  /* 0x0000000e05007224 */ /* 0x082fe200078e02ff */
[----:B------:R-:W1:Y:S01]  /*3850*/  LDC R8, c[0x0][0x608] ;  /* 0x00018200ff087b82 */ /* 0x000e620000000800 */
[----:B------:R-:W-:-:S04]  /*3860*/  IMAD.WIDE.U32 R4, R3, R14, R18 ;  /* 0x0000000e03047225 */ /* 0x000fc800078e0012 */
[----:B------:R-:W-:Y:S01]  /*3870*/  IMAD R3, R3, R15, R0 ;  /* 0x0000000f03037224 */ /* 0x000fe200078e0200 */
[----:B------:R-:W-:Y:S02]  /*3880*/  I2FP.F32.U32 R0, R20 ;  /* 0x0000001400007245 */ /* 0x000fe40000201000 */
[----:B------:R-:W2:Y:S01]  /*3890*/  LDC R24, c[0x0][0x658] ;  /* 0x00019600ff187b82 */ /* 0x000ea20000000800 */
[----:B------:R-:W-:Y:S01]  /*38a0*/  IMAD.IADD R3, R5, 0x1, R3 ;  /* 0x0000000105037824 */ /* 0x000fe200078e0203 */
[----:B---3--:R-:W-:Y:S01]  /*38b0*/  ISETP.NE.U32.AND P0, PT, R26, RZ, PT ;  /* 0x000000ff1a00720c */ /* 0x008fe20003f05070 */
[----:B------:R-:W-:Y:S01]  /*38c0*/  FMUL R0, R0, UR4 ;  /* 0x0000000400007c20 */ /* 0x000fe20008400000 */
[----:B------:R-:W-:Y:S02]  /*38d0*/  IMAD.MOV.U32 R5, RZ, RZ, -0x1 ;  /* 0xffffffffff057424 */ /* 0x000fe400078e00ff */
[----:B------:R-:W-:Y:S01]  /*38e0*/  ISETP.NE.AND.EX P0, PT, R27, RZ, PT, P0 ;  /* 0x000000ff1b00720c */ /* 0x000fe20003f05300 */
[----:B------:R3:W4:Y:S01]  /*38f0*/  F2I.U32.TRUNC.NTZ R13, R0 ;  /* 0x00000000000d7305 */ /* 0x000722000020f000 */
[----:B------:R-:W3:Y:S01]  /*3900*/  LDC R15, c[0x0][0x148] ;  /* 0x00005200ff0f7b82 */ /* 0x000ee20000000800 */
[----:B0-----:R-:W-:-:S02]  /*3910*/  SHF.R.U64 R12, R4, R6, R3 ;  /* 0x00000006040c7219 */ /* 0x001fc40000001203 */
[----:B------:R-:W-:-:S05]  /*3920*/  SHF.R.U32.HI R3, RZ, R6, R3 ;  /* 0x00000006ff037219 */ /* 0x000fca0000011603 */
[----:B------:R-:W0:Y:S01]  /*3930*/  LDC R21, c[0x0][0x600] ;  /* 0x00018000ff157b82 */ /* 0x000e220000000800 */
[-CC-:B-1----:R-:W-:Y:S02]  /*3940*/  SHF.R.U64 R10, R12, R8.reuse, R3.reuse ;  /* 0x000000080c0a7219 */ /* 0x182fe40000001203 */
[----:B------:R-:W-:-:S05]  /*3950*/  SHF.R.U32.HI R3, RZ, R8, R3 ;  /* 0x00000008ff037219 */ /* 0x000fca0000011603 */
[----:B------:R-:W1:Y:S01]  /*3960*/  LDC R25, c[0x0][0x648] ;  /* 0x00019200ff197b82 */ /* 0x000e620000000800 */
[-C--:B--2---:R-:W-:Y:S02]  /*3970*/  SHF.L.U32 R4, R5, R24.reuse, RZ ;  /* 0x0000001805047219 */ /* 0x084fe400000006ff */
[-CC-:B------:R-:W-:Y:S02]  /*3980*/  SHF.R.U64 R14, R10, R24.reuse, R3.reuse ;  /* 0x000000180a0e7219 */ /* 0x180fe40000001203 */
[----:B------:R-:W-:Y:S02]  /*3990*/  SHF.R.U32.HI R5, RZ, R24, R3 ;  /* 0x00000018ff057219 */ /* 0x000fe40000011603 */
[----:B------:R-:W-:Y:S01]  /*39a0*/  LOP3.LUT R19, RZ, R4, RZ, 0x33, !PT ;  /* 0x00000004ff137212 */ /* 0x000fe200078e33ff */
[----:B------:R-:W2:Y:S01]  /*39b0*/  LDC R28, c[0x0][0x638] ;  /* 0x00018e00ff1c7b82 */ /* 0x000ea20000000800 */
[----:B------:R-:W-:Y:S01]  /*39c0*/  SHF.L.U32 R24, R7, R24, RZ ;  /* 0x0000001807187219 */ /* 0x000fe200000006ff */
[----:B------:R-:W-:-:S06]  /*39d0*/  IMAD.MOV.U32 R4, RZ, RZ, R14 ;  /* 0x000000ffff047224 */ /* 0x000fcc00078e000e */
[----:B------:R-:W0:Y:S01]  /*39e0*/  LDC R29, c[0x0][0x610] ;  /* 0x00018400ff1d7b82 */ /* 0x000e220000000800 */
[----:B----4-:R-:W-:Y:S05]  /*39f0*/  @!P0 BRA `(.L_x_66) ;  /* 0x0000000000288947 */ /* 0x010fea0003800000 */
[----:B------:R-:W4:Y:S02]  /*3a00*/  LDC R3, c[0x0][0x64c] ;  /* 0x00019300ff037b82 */ /* 0x000f240000000800 */
[----:B----4-:R-:W-:-:S05]  /*3a10*/  IADD3 R3, P0, R14, R3, RZ ;  /* 0x000000030e037210 */ /* 0x010fca0007f1e0ff */
        /* <DEDUP_REMOVED lines=8> */
.L_x_66:
[----:B------:R-:W-:Y:S01]  /*3aa0*/  ISETP.NE.AND P0, PT, R23, 0x1, PT ;  /* 0x000000011700780c */ /* 0x000fe20003f05270 */
[----:B------:R-:W-:Y:S01]  /*3ab0*/  IMAD.MOV R13, RZ, RZ, -R13 ;  /* 0x000000ffff0d7224 */ /* 0x000fe200078e0a0d */
[----:B-1-3--:R-:W-:Y:S01]  /*3ac0*/  SHF.R.U64 R0, R4, R25, R5 ;  /* 0x0000001904007219 */ /* 0x00afe20000001205 */
[----:B0-----:R-:W-:Y:S01]  /*3ad0*/  VIADD R5, R21, 0xffffffff ;  /* 0xffffffff15057836 */ /* 0x001fe20000000000 */
[----:B------:R-:W-:-:S03]  /*3ae0*/  LOP3.LUT R19, R10, R19, RZ, 0xc0, !PT ;  /* 0x000000130a137212 */ /* 0x000fc600078ec0ff */
[----:B------:R-:W-:Y:S01]  /*3af0*/  IMAD.MOV R3, RZ, RZ, -R0 ;  /* 0x000000ffff037224 */ /* 0x000fe200078e0a00 */
[----:B------:R-:W-:Y:S01]  /*3b00*/  LOP3.LUT R5, R12, R5, RZ, 0xc0, !PT ;  /* 0x000000050c057212 */ /* 0x000fe200078ec0ff */
[----:B------:R-:W-:Y:S02]  /*3b10*/  IMAD R19, R24, R0, R19 ;  /* 0x0000000018137224 */ /* 0x000fe400078e0213 */
[----:B--2---:R-:W-:Y:S02]  /*3b20*/  IMAD R0, R3, R28, R14 ;  /* 0x0000001c03007224 */ /* 0x004fe400078e020e */
[----:B------:R-:W-:Y:S02]  /*3b30*/  @P0 IMAD R22, R15, R13, R20 ;  /* 0x0000000d0f160224 */ /* 0x000fe400078e0214 */
[----:B------:R-:W-:Y:S02]  /*3b40*/  IMAD R4, R0, R21, R5 ;  /* 0x0000001500047224 */ /* 0x000fe400078e0205 */
[----:B------:R-:W-:-:S02]  /*3b50*/  IMAD R19, R19, R29, R22 ;  /* 0x0000001d13137224 */ /* 0x000fc400078e0216 */
[----:B------:R-:W-:-:S03]  /*3b60*/  IMAD.MOV.U32 R3, RZ, RZ, 0x1 ;  /* 0x00000001ff037424 */ /* 0x000fc600078e00ff */
[----:B------:R-:W-:Y:S02]  /*3b70*/  SEL R22, R4, R19, !P0 ;  /* 0x0000001304167207 */ /* 0x000fe40004000000 */
[----:B------:R-:W-:Y:S02]  /*3b80*/  PRMT R0, R3, 0x7610, R0 ;  /* 0x0000761003007816 */ /* 0x000fe40000000000 */
[----:B------:R-:W-:-:S07]  /*3b90*/  SEL R19, R19, R4, !P0 ;  /* 0x0000000413137207 */ /* 0x000fce0004000000 */
.L_x_64:
[----:B------:R-:W-:Y:S02]  /*3ba0*/  LOP3.LUT P0, RZ, R0, 0xff, RZ, 0xc0, !PT ;  /* 0x000000ff00ff7812 */ /* 0x000fe4000780c0ff */
[----:B------:R-:W-:-:S11]  /*3bb0*/  LOP3.LUT R51, R51, 0x1, RZ, 0x3c, !PT ;  /* 0x0000000133337812 */ /* 0x000fd600078e3cff */
[----:B------:R-:W-:Y:S05]  /*3bc0*/  @P0 BRA `(.L_x_67) ;  /* 0xffffffd800d40947 */ /* 0x000fea000383ffff */
[----:B------:R-:W-:Y:S05]  /*3bd0*/  EXIT ;  /* 0x000000000000794d */ /* 0x000fea0003800000 */
.L_x_14:
[----:B------:R-:W-:-:S08]  /*3be0*/  ISETP.NE.AND P0, PT, R0, RZ, PT ;  /* 0x000000ff0000720c */ /* 0x000fd00003f05270 */
[----:B0-----:R-:W0:-:S00]  /*3bf0*/  USETMAXREG.DEALLOC.CTAPOOL 0x28 ;  /* 0x00000028000079c8 */ /* 0x001e0000080e0500 */
[----:B------:R-:W-:Y:S05]  /*3c00*/  @P0 EXIT ;  /* 0x000000000000094d */ /* 0x000fea0003800000 */
[----:B0-----:R-:W-:Y:S01]  /*3c10*/  LOP3.LUT P0, RZ, R5, 0xff, RZ, 0xc0, !PT ;  /* 0x000000ff05ff7812 */ /* 0x001fe2000780c0ff */
[----:B------:R-:W-:Y:S02]  /*3c20*/  IMAD.MOV.U32 R0, RZ, RZ, 0x1 ;  /* 0x00000001ff007424 */ /* 0x000fe400078e00ff */
[----:B------:R-:W-:-:S10]  /*3c30*/  IMAD.MOV.U32 R8, RZ, RZ, RZ ;  /* 0x000000ffff087224 */ /* 0x000fd400078e00ff */
[----:B------:R-:W-:Y:S05]  /*3c40*/  @!P0 BRA `(.L_x_68) ;  /* 0x0000000c00148947 */ /* 0x000fea0003800000 */
[----:B------:R-:W-:Y:S01]  /*3c50*/  LOP3.LUT P0, RZ, R4, 0x1f, RZ, 0xc0, !PT ;  /* 0x0000001f04ff7812 */ /* 0x000fe2000780c0ff */
[----:B------:R-:W-:Y:S01]  /*3c60*/  ULDC UR5, c[0x0][0x658] ;  /* 0x0001960000057ab9 */ /* 0x000fe20000000800 */
[----:B------:R-:W-:Y:S01]  /*3c70*/  UMOV UR6, 0xffffffff ;  /* 0xffffffff00067882 */ /* 0x000fe20000000000 */
[----:B------:R-:W-:Y:S01]  /*3c80*/  BSSY B0, `(.L_x_68) ;  /* 0x00000c1000007945 */ /* 0x000fe20003800000 */
[----:B------:R-:W-:Y:S01]  /*3c90*/  USHF.L.U32 UR6, UR6, UR5, URZ ;  /* 0x0000000506067299 */ /* 0x000fe2000800063f */
[C---:B------:R-:W-:Y:S01]  /*3ca0*/  ISETP.NE.AND P2, PT, R3.reuse, RZ, PT ;  /* 0x000000ff0300720c */ /* 0x040fe20003f45270 */
[----:B------:R-:W-:Y:S01]  /*3cb0*/  IMAD.MOV.U32 R9, RZ, RZ, 0x1 ;  /* 0x00000001ff097424 */ /* 0x000fe200078e00ff */
[----:B------:R-:W-:Y:S01]  /*3cc0*/  ISETP.NE.OR P0, PT, R3, RZ, !P0 ;  /* 0x000000ff0300720c */ /* 0x000fe20004705670 */
[----:B------:R-:W-:Y:S01]  /*3cd0*/  IMAD.MOV.U32 R0, RZ, RZ, 0x1 ;  /* 0x00000001ff007424 */ /* 0x000fe200078e00ff */
[----:B------:R-:W-:Y:S01]  /*3ce0*/  LOP3.LUT R3, R16, 0x2, RZ, 0xfc, !PT ;  /* 0x0000000210037812 */ /* 0x000fe200078efcff */
[----:B------:R-:W-:Y:S01]  /*3cf0*/  IMAD.MOV.U32 R8, RZ, RZ, RZ ;  /* 0x000000ffff087224 */ /* 0x000fe200078e00ff */
[----:B------:R-:W-:Y:S01]  /*3d00*/  ULDC UR4, c[0x0][0x600] ;  /* 0x0001800000047ab9 */ /* 0x000fe20000000800 */
[----:B------:R-:W-:Y:S01]  /*3d10*/  UMOV UR7, 0x1 ;  /* 0x0000000100077882 */ /* 0x000fe20000000000 */
[----:B------:R-:W-:-:S02]  /*3d20*/  UIADD3 UR19, UR40, 0x1, URZ ;  /* 0x0000000128137890 */ /* 0x000fc4000fffe03f */
[----:B------:R-:W-:Y:S02]  /*3d30*/  UIADD3 UR15, UR4, -0x1, URZ ;  /* 0xffffffff040f7890 */ /* 0x000fe4000fffe03f */
[----:B------:R-:W-:Y:S02]  /*3d40*/  USHF.L.U32 UR17, UR7, UR5, URZ ;  /* 0x0000000507117299 */ /* 0x000fe4000800063f */
[----:B------:R-:W-:Y:S01]  /*3d50*/  ULOP3.LUT UR16, URZ, UR6, URZ, 0x33, !UPT ;  /* 0x000000063f107292 */ /* 0x000fe2000f8e333f */
[----:B------:R-:W-:-:S11]  /*3d60*/  ULDC.64 UR20, c[0x0][0x198] ;  /* 0x0000660000147ab9 */ /* 0x000fd60000000a00 */
.L_x_80:
[----:B------:R-:W-:-:S03]  /*3d70*/  UMOV UR4, 0xffffffff ;  /* 0xffffffff00047882 */ /* 0x000fc60000000000 */
[----:B------:R-:W-:Y:S05]  /*3d80*/  BRA.DIV UR4, `(.L_x_69) ;  /* 0x0000001604d87947 */ /* 0x000fea000b800000 */
[----:B------:R-:W-:-:S13]  /*3d90*/  ELECT P6, URZ, PT ;  /* 0x00000000003f782f */ /* 0x000fda00038c0000 */
.L_x_107:
[----:B------:R-:W0:Y:S01]  /*3da0*/  LDC R4, c[0x0][0x28c] ;  /* 0x0000a300ff047b82 */ /* 0x000e220000000800 */
[----:B------:R-:W-:Y:S01]  /*3db0*/  BSSY B1, `(.L_x_70) ;  /* 0x0000037000017945 */ /* 0x000fe20003800000 */
[----:B0-----:R-:W-:-:S13]  /*3dc0*/  ISETP.LT.OR P6, PT, R4, 0x1, !P6 ;  /* 0x000000010400780c */ /* 0x001fda00077c1670 */
[----:B------:R-:W-:Y:S05]  /*3dd0*/  @P6 BRA `(.L_x_71) ;  /* 0x0000000000d06947 */ /* 0x000fea0003800000 */
[----:B------:R-:W-:Y:S02]  /*3de0*/  IMAD.SHL.U32 R22, R22, 0x20, RZ ;  /* 0x0000002016167824 */ /* 0x000fe400078e00ff */
[----:B------:R-:W-:Y:S02]  /*3df0*/  IMAD.SHL.U32 R19, R19, 0x40, RZ ;  /* 0x0000004013137824 */ /* 0x000fe400078e00ff */
[----:B------:R-:W-:Y:S02]  /*3e00*/  IMAD.MOV.U32 R13, RZ, RZ, RZ ;  /* 0x000000ffff0d7224 */ /* 0x000fe400078e00ff */
[----:B------:R-:W-:Y:S02]  /*3e10*/  IMAD.U32 R14, RZ, RZ, UR19 ;  /* 0x00000013ff0e7e24 */ /* 0x000fe4000f8e00ff */
[----:B------:R-:W-:Y:S02]  /*3e20*/  IMAD.MOV.U32 R4, RZ, RZ, R0 ;  /* 0x000000ffff047224 */ /* 0x000fe400078e0000 */
[----:B------:R-:W-:-:S07]  /*3e30*/  IMAD.MOV.U32 R5, RZ, RZ, R8 ;  /* 0x000000ffff057224 */ /* 0x000fce00078e0008 */
.L_x_75:
[----:B------:R-:W0:Y:S01]  /*3e40*/  S2R R7, SR_CgaCtaId ;  /* 0x0000000000077919 */ /* 0x000e220000008800 */
[----:B------:R-:W-:-:S04]  /*3e50*/  MOV R6, 0x400 ;  /* 0x0000040000067802 */ /* 0x000fc80000000f00 */
[----:B0-----:R-:W-:Y:S02]  /*3e60*/  LEA R12, R7, R6, 0x18 ;  /* 0x00000006070c7211 */ /* 0x001fe400078ec0ff */
[----:B------:R-:W-:Y:S01]  /*3e70*/  SHF.L.U32 R6, R4, 0x1f, RZ ;  /* 0x0000001f04067819 */ /* 0x000fe200000006ff */
[----:B------:R-:W0:Y:S02]  /*3e80*/  @!P2 LDC R7, c[0x0][0x500] ;  /* 0x00014000ff07ab82 */ /* 0x000e240000000800 */
[----:B------:R-:W-:-:S04]  /*3e90*/  IMAD R11, R5, 0x8, R12 ;  /* 0x00000008050b7824 */ /* 0x000fc800078e020c */
[----:B------:R-:W1:Y:S02]  /*3ea0*/  SYNCS.PHASECHK.TRANS64.TRYWAIT P1, [R11+URZ+0x90], R6 ;  /* 0x000090060b0075a7 */ /* 0x000e64000802017f */
[----:B-1----:R-:W-:Y:S05]  /*3eb0*/  @!P1 BRA `(.L_x_72) ;  /* 0x0000001400ac9947 */ /* 0x002fea0003800000 */
.L_x_108:
[----:B-1----:R-:W-:Y:S01]  /*3ec0*/  PRMT R6, R3, 0x9910, RZ ;  /* 0x0000991003067816 */ /* 0x002fe200000000ff */
[----:B0-----:R0:W-:Y:S03]  /*3ed0*/  @!P2 SYNCS.ARRIVE.TRANS64 RZ, [R11+URZ], R7 ;  /* 0x000000070bffa9a7 */ /* 0x0011e6000800003f */
[----:B------:R-:W-:-:S13]  /*3ee0*/  ISETP.NE.AND P1, PT, R6, 0x2, PT ;  /* 0x000000020600780c */ /* 0x000fda0003f25270 */
[----:B0-----:R-:W-:Y:S05]  /*3ef0*/  @P1 BRA `(.L_x_73) ;  /* 0x0000000000041947 */ /* 0x001fea0003800000 */
[----:B------:R-:W-:Y:S01]  /*3f00*/  BPT.TRAP 0x1 ;  /* 0x000000040000795c */ /* 0x000fe20000300000 */
.L_x_73:
[----:B------:R-:W-:Y:S05]  /*3f10*/  @P0 BRA `(.L_x_74) ;  /* 0x0000000000040947 */ /* 0x000fea0003800000 */
[----:B------:R-:W-:Y:S01]  /*3f20*/  BPT.TRAP 0x1 ;  /* 0x000000040000795c */ /* 0x000fe20000300000 */
.L_x_74:
[--C-:B------:R-:W-:Y:S01]  /*3f30*/  IMAD R6, R5, 0x2000, R12.reuse ;  /* 0x0000200005067824 */ /* 0x100fe200078e020c */
[----:B------:R-:W-:Y:S01]  /*3f40*/  R2UR UR9, R11 ;  /* 0x000000000b0972ca */ /* 0x000fe200000e0000 */
[C---:B------:R-:W-:Y:S01]  /*3f50*/  IMAD R12, R5.reuse, 0x1000, R12 ;  /* 0x00001000050c7824 */ /* 0x040fe200078e020c */
[----:B------:R-:W-:Y:S01]  /*3f60*/  UIADD3 UR4, UP0, UR20, 0xf0, URZ ;  /* 0x000000f014047890 */ /* 0x000fe2000ff1e03f */
[----:B------:R-:W-:Y:S01]  /*3f70*/  VIADD R14, R14, 0xffffffff ;  /* 0xffffffff0e0e7836 */ /* 0x000fe20000000000 */
[----:B------:R-:W-:Y:S01]  /*3f80*/  R2UR UR5, R6 ;  /* 0x00000000060572ca */ /* 0x000fe200000e0000 */
[----:B------:R-:W-:Y:S01]  /*3f90*/  UIADD3 UR22, UP1, UR20, 0x1f0, URZ ;  /* 0x000001f014167890 */ /* 0x000fe2000ff3e03f */
[----:B------:R-:W-:Y:S01]  /*3fa0*/  R2UR UR8, R12 ;  /* 0x000000000c0872ca */ /* 0x000fe200000e0000 */
[----:B------:R-:W-:Y:S01]  /*3fb0*/  VIADD R5, R5, 0x1 ;  /* 0x0000000105057836 */ /* 0x000fe20000000000 */
[----:B------:R-:W-:Y:S01]  /*3fc0*/  R2UR UR11, R19 ;  /* 0x00000000130b72ca */ /* 0x000fe200000e0000 */
[----:B------:R-:W-:Y:S01]  /*3fd0*/  UIADD3.X UR23, URZ, UR21, URZ, UP1, !UPT ;  /* 0x000000153f177290 */ /* 0x000fe20008ffe43f */
[----:B------:R-:W-:Y:S01]  /*3fe0*/  R2UR UR10, R13 ;  /* 0x000000000d0a72ca */ /* 0x000fe200000e0000 */
[----:B------:R-:W-:Y:S01]  /*3ff0*/  UMOV UR6, 0x0 ;  /* 0x0000000000067882 */ /* 0x000fe20000000000 */
[----:B------:R-:W-:Y:S01]  /*4000*/  R2UR UR12, R17 ;  /* 0x00000000110c72ca */ /* 0x000fe200000e0000 */
[----:B------:R-:W-:Y:S01]  /*4010*/  UMOV UR7, 0x10000000 ;  /* 0x1000000000077882 */ /* 0x000fe20000000000 */
[----:B------:R-:W-:Y:S01]  /*4020*/  R2UR UR18, R22 ;  /* 0x00000000161272ca */ /* 0x000fe200000e0000 */
[----:B------:R-:W-:Y:S01]  /*4030*/  VIADD R13, R13, 0x40 ;  /* 0x000000400d0d7836 */ /* 0x000fe20000000000 */
[----:B------:R-:W-:Y:S01]  /*4040*/  ISETP.GT.AND P3, PT, R14, 0x1, PT ;  /* 0x000000010e00780c */ /* 0x000fe20003f64270 */
[----:B------:R-:W-:Y:S01]  /*4050*/  UIADD3 UR13, UR5, 0x200, URZ ;  /* 0x00000200050d7890 */ /* 0x000fe2000fffe03f */
[----:B------:R-:W-:Y:S01]  /*4060*/  ISETP.NE.AND P1, PT, R5, 0x12, PT ;  /* 0x000000120500780c */ /* 0x000fe20003f25270 */
[----:B------:R-:W-:-:S02]  /*4070*/  UIADD3.X UR5, URZ, UR21, URZ, UP0, !UPT ;  /* 0x000000153f057290 */ /* 0x000fc400087fe43f */
[----:B------:R-:W-:Y:S01]  /*4080*/  UIADD3 UR14, UR8, 0x24200, URZ ;  /* 0x00024200080e7890 */ /* 0x000fe2000fffe03f */
[----:B------:R-:W-:Y:S02]  /*4090*/  SEL R7, RZ, 0x1, P1 ;  /* 0x00000001ff077807 */ /* 0x000fe40000800000 */
[----:B------:R-:W-:Y:S01]  /*40a0*/  UMOV UR8, UR13 ;  /* 0x0000000d00087c82 */ /* 0x000fe20008000000 */
[----:B------:R-:W-:Y:S02]  /*40b0*/  SEL R5, R5, RZ, P1 ;  /* 0x000000ff05057207 */ /* 0x000fe40000800000 */
[----:B------:R-:W-:Y:S01]  /*40c0*/  LOP3.LUT R4, R4, R7, RZ, 0x3c, !PT ;  /* 0x0000000704047212 */ /* 0x000fe200078e3cff */
[----:B------:R0:W-:Y:S02]  /*40d0*/  UTMALDG.3D [UR8], [UR4], desc[UR6] ;  /* 0x00000608040075b4 */ /* 0x0001e40008011000 */
[----:B0-----:R-:W-:Y:S01]  /*40e0*/  UMOV UR8, UR14 ;  /* 0x0000000e00087c82 */ /* 0x001fe20008000000 */
[----:B------:R-:W-:-:S02]  /*40f0*/  UMOV UR11, UR18 ;  /* 0x00000012000b7c82 */ /* 0x000fc40008000000 */
[----:B------:R0:W-:Y:S02]  /*4100*/  UTMALDG.3D [UR8], [UR22], desc[UR6] ;  /* 0x00000608160075b4 */ /* 0x0001e40008011000 */
[----:B0-----:R-:W-:Y:S05]  /*4110*/  @P3 BRA `(.L_x_75) ;  /* 0xfffffffc00483947 */ /* 0x001fea000383ffff */
.L_x_71:
[----:B------:R-:W-:Y:S05]  /*4120*/  BSYNC B1 ;  /* 0x0000000000017941 */ /* 0x000fea0003800000 */
.L_x_70:
[----:B------:R-:W2:Y:S01]  /*4130*/  LDL.64 R20, [R1] ;  /* 0x0000000001147983 */ /* 0x000ea20000100a00 */
[----:B------:R-:W-:Y:S01]  /*4140*/  LOP3.LUT P4, RZ, R9, 0xff, RZ, 0xc0, !PT ;  /* 0x000000ff09ff7812 */ /* 0x000fe2000788c0ff */
[----:B------:R-:W-:Y:S01]  /*4150*/  VIADD R8, R8, UR40 ;  /* 0x0000002808087c36 */ /* 0x000fe20008000000 */
[----:B------:R-:W-:Y:S01]  /*4160*/  ULDC.64 UR4, c[0x0][0x650] ;  /* 0x0001940000047ab9 */ /* 0x000fe20000000a00 */
[----:B------:R-:W-:Y:S01]  /*4170*/  IMAD.U32 R7, RZ, RZ, UR40 ;  /* 0x00000028ff077e24 */ /* 0x000fe2000f8e00ff */
[----:B------:R-:W-:Y:S01]  /*4180*/  UISETP.GE.U32.AND UP0, UPT, UR40, 0x12, UPT ;  /* 0x000000122800788c */ /* 0x000fe2000bf06070 */
[----:B------:R-:W-:Y:S01]  /*4190*/  BSSY B1, `(.L_x_76) ;  /* 0x000006d000017945 */ /* 0x000fe20003800000 */
[----:B------:R-:W-:Y:S01]  /*41a0*/  ISETP.GT.U32.AND P1, PT, R8, 0x11, PT ;  /* 0x000000110800780c */ /* 0x000fe20003f24070 */
[----:B------:R-:W-:Y:S01]  /*41b0*/  IMAD.MOV.U32 R19, RZ, RZ, -0x1 ;  /* 0xffffffffff137424 */ /* 0x000fe200078e00ff */
[----:B------:R-:W-:Y:S01]  /*41c0*/  PRMT R9, RZ, 0x7610, R9 ;  /* 0x00007610ff097816 */ /* 0x000fe20000000009 */
[----:B------:R-:W-:Y:S01]  /*41d0*/  IMAD.MOV.U32 R22, RZ, RZ, -0x1 ;  /* 0xffffffffff167424 */ /* 0x000fe200078e00ff */
[----:B------:R-:W-:Y:S01]  /*41e0*/  ISETP.LT.U32.AND P1, PT, R7, 0x12, P1 ;  /* 0x000000120700780c */ /* 0x000fe20000f21070 */
[----:B------:R-:W-:Y:S01]  /*41f0*/  IMAD.MOV.U32 R17, RZ, RZ, -0x1 ;  /* 0xffffffffff117424 */ /* 0x000fe200078e00ff */
[----:B------:R-:W-:Y:S01]  /*4200*/  PLOP3.LUT P3, PT, PT, PT, UP0, 0x80, 0x0 ;  /* 0x000000000000781c */ /* 0x000fe20003f6f008 */
[----:B------:R-:W0:Y:S01]  /*4210*/  @P4 S2R R5, SR_CgaCtaId ;  /* 0x0000000000054919 */ /* 0x000e220000008800 */
[----:B------:R-:W-:-:S04]  /*4220*/  @P4 MOV R4, 0x400 ;  /* 0x0000040000044802 */ /* 0x000fc80000000f00 */
[----:B0-----:R-:W-:Y:S01]  /*4230*/  @P4 LEA R6, R5, R4, 0x18 ;  /* 0x0000000405064211 */ /* 0x001fe200078ec0ff */
[----:B------:R-:W-:-:S03]  /*4240*/  IMAD.WIDE.U32 R4, R8, 0x38e38e39, RZ ;  /* 0x38e38e3908047825 */ /* 0x000fc600078e00ff */
[----:B------:R0:W-:Y:S02]  /*4250*/  @P4 SYNCS.ARRIVE.TRANS64.A1T0 RZ, [R6+URZ+0x158], RZ ;  /* 0x000158ff06ff49a7 */ /* 0x0001e4000810003f */
[----:B------:R-:W-:Y:S02]  /*4260*/  SHF.R.U32.HI R7, RZ, 0x2, R5 ;  /* 0x00000002ff077819 */ /* 0x000fe40000011605 */
[----:B------:R-:W-:Y:S02]  /*4270*/  SEL R5, RZ, 0x1, !P1 ;  /* 0x00000001ff057807 */ /* 0x000fe40004800000 */
[----:B------:R-:W-:Y:S01]  /*4280*/  PRMT R4, RZ, 0x7610, R4 ;  /* 0x00007610ff047816 */ /* 0x000fe20000000004 */
[----:B------:R-:W-:Y:S01]  /*4290*/  IMAD R8, R7, -0x12, R8 ;  /* 0xffffffee07087824 */ /* 0x000fe200078e0208 */
[----:B------:R-:W-:-:S04]  /*42a0*/  LOP3.LUT R0, R0, R5, RZ, 0x3c, !PT ;  /* 0x0000000500007212 */ /* 0x000fc800078e3cff */
[----:B------:R-:W-:Y:S02]  /*42b0*/  @P3 LOP3.LUT R0, R0, 0x1, R7, 0x78, !PT ;  /* 0x0000000100003812 */ /* 0x000fe400078e7807 */
[----:B--2---:R-:W-:-:S04]  /*42c0*/  IADD3 R18, P4, R18, R20, RZ ;  /* 0x0000001412127210 */ /* 0x004fc80007f9e0ff */
[----:B------:R-:W-:Y:S01]  /*42d0*/  ISETP.GE.U32.AND P1, PT, R18, UR4, PT ;  /* 0x0000000412007c0c */ /* 0x000fe2000bf26070 */
[----:B------:R-:W-:-:S05]  /*42e0*/  IMAD.X R2, R2, 0x1, R10, P4 ;  /* 0x0000000102027824 */ /* 0x000fca00020e060a */
[----:B------:R-:W-:-:S13]  /*42f0*/  ISETP.GE.U32.AND.EX P1, PT, R2, UR5, PT, P1 ;  /* 0x0000000502007c0c */ /* 0x000fda000bf26110 */
[----:B0-----:R-:W-:Y:S05]  /*4300*/  @P1 BRA `(.L_x_77) ;  /* 0x0000000400541947 */ /* 0x001fea0003800000 */
[----:B------:R-:W0:Y:S01]  /*4310*/  S2R R12, SR_CTAID.X ;  /* 0x00000000000c7919 */ /* 0x000e220000002500 */
[----:B------:R-:W-:Y:S01]  /*4320*/  ULDC.64 UR4, c[0x0][0x628] ;  /* 0x00018a0000047ab9 */ /* 0x000fe20000000a00 */
[----:B------:R-:W1:Y:S01]  /*4330*/  LDC R13, c[0x0][0x144] ;  /* 0x00005100ff0d7b82 */ /* 0x000e620000000800 */
[----:B------:R-:W-:Y:S01]  /*4340*/  ISETP.NE.U32.AND P1, PT, RZ, UR4, PT ;  /* 0x00000004ff007c0c */ /* 0x000fe2000bf25070 */
[----:B------:R-:W2:Y:S01]  /*4350*/  S2R R11, SR_CTAID.Y ;  /* 0x00000000000b7919 */ /* 0x000ea20000002600 */
[----:B------:R-:W-:Y:S01]  /*4360*/  ULDC UR6, c[0x0][0x150] ;  /* 0x0000540000067ab9 */ /* 0x000fe20000000800 */
[----:B------:R-:W-:Y:S01]  /*4370*/  ULDC UR7, c[0x0][0x630] ;  /* 0x00018c0000077ab9 */ /* 0x000fe20000000800 */
[----:B------:R-:W-:Y:S01]  /*4380*/  ISETP.NE.AND.EX P1, PT, RZ, UR5, PT, P1 ;  /* 0x00000005ff007c0c */ /* 0x000fe2000bf25310 */
[----:B------:R-:W-:Y:S01]  /*4390*/  IMAD.MOV.U32 R4, RZ, RZ, R18 ;  /* 0x000000ffff047224 */ /* 0x000fe200078e0012 */
[----:B0-----:R-:W-:-:S05]  /*43a0*/  I2FP.F32.U32 R5, R12 ;  /* 0x0000000c00057245 */ /* 0x001fca0000201000 */
[----:B------:R-:W-:Y:S01]  /*43b0*/  FMUL R14, R5, UR6 ;  /* 0x00000006050e7c20 */ /* 0x000fe20008400000 */
[----:B------:R-:W-:-:S05]  /*43c0*/  IMAD.MOV.U32 R5, RZ, RZ, R2 ;  /* 0x000000ffff057224 */ /* 0x000fca00078e0002 */
[----:B--2---:R-:W-:Y:S05]  /*43d0*/  @!P1 BRA `(.L_x_78) ;  /* 0x0000000000289947 */ /* 0x004fea0003800000 */
[----:B------:R-:W-:Y:S02]  /*43e0*/  ULDC UR6, c[0x0][0x634] ;  /* 0x00018d0000067ab9 */ /* 0x000fe40000000800 */
[----:B------:R-:W-:-:S05]  /*43f0*/  IADD3 R5, P1, R18, UR6, RZ ;  /* 0x0000000612057c10 */ /* 0x000fca000ff3e0ff */
[----:B------:R-:W-:-:S04]  /*4400*/  IMAD.X R15, RZ, RZ, R2, P1 ;  /* 0x000000ffff0f7224 */ /* 0x000fc800008e0602 */
[----:B------:R-:W-:-:S04]  /*4410*/  IMAD.WIDE.U32 R6, R15, UR4, RZ ;  /* 0x000000040f067c25 */ /* 0x000fc8000f8e00ff */
[----:B------:R-:W-:-:S04]  /*4420*/  IMAD.WIDE.U32 R6, P1, R5, UR5, R6 ;  /* 0x0000000505067c25 */ /* 0x000fc8000f820006 */
[----:B------:R-:W-:-:S04]  /*4430*/  IMAD.WIDE.U32 R4, R5, UR4, RZ ;  /* 0x0000000405047c25 */ /* 0x000fc8000f8e00ff */
[----:B------:R-:W-:Y:S01]  /*4440*/  IMAD.MOV.U32 R4, RZ, RZ, R7 ;  /* 0x000000ffff047224 */ /* 0x000fe200078e0007 */
[----:B------:R-:W-:Y:S01]  /*4450*/  IADD3 RZ, P3, R5, R6, RZ ;  /* 0x0000000605ff7210 */ /* 0x000fe20007f7e0ff */
[----:B------:R-:W-:-:S04]  /*4460*/  IMAD.X R5, RZ, RZ, RZ, P1 ;  /* 0x000000ffff057224 */ /* 0x000fc800008e06ff */
[----:B------:R-:W-:-:S08]  /*4470*/  IMAD.WIDE.U32.X R4, R15, UR5, R4, P3 ;  /* 0x000000050f047c25 */ /* 0x000fd000098e0404 */
.L_x_78:
[--C-:B------:R-:W-:Y:S01]  /*4480*/  SHF.R.U64 R17, R4, UR7, R5.reuse ;  /* 0x0000000704117c19 */ /* 0x100fe20008001205 */
[----:B------:R-:W0:Y:S01]  /*4490*/  F2I.U32.TRUNC.NTZ R14, R14 ;  /* 0x0000000e000e7305 */ /* 0x000e22000020f000 */
[----:B------:R-:W-:Y:S01]  /*44a0*/  SHF.R.U32.HI R4, RZ, UR7, R5 ;  /* 0x00000007ff047c19 */ /* 0x000fe20008011605 */
[----:B------:R-:W-:Y:S01]  /*44b0*/  ULDC.64 UR4, c[0x0][0x620] ;  /* 0x0001880000047ab9 */ /* 0x000fe20000000a00 */
[----:B------:R-:W-:Y:S01]  /*44c0*/  IADD3 R7, P1, RZ, -R17, RZ ;  /* 0x80000011ff077210 */ /* 0x000fe20007f3e0ff */
[----:B------:R-:W-:Y:S01]  /*44d0*/  IMAD.MOV.U32 R5, RZ, RZ, R2 ;  /* 0x000000ffff057224 */ /* 0x000fe200078e0002 */
[----:B------:R-:W-:Y:S01]  /*44e0*/  ULDC.64 UR6, c[0x0][0x640] ;  /* 0x0001900000067ab9 */ /* 0x000fe20000000a00 */
[----:B------:R-:W2:Y:S02]  /*44f0*/  LDC R20, c[0x0][0x148] ;  /* 0x00005200ff147b82 */ /* 0x000ea40000000800 */
[----:B------:R-:W-:Y:S01]  /*4500*/  IMAD.X R4, RZ, RZ, ~R4, P1 ;  /* 0x000000ffff047224 */ /* 0x000fe200008e0e04 */
[----:B------:R-:W-:-:S03]  /*4510*/  ISETP.NE.U32.AND P1, PT, RZ, UR6, PT ;  /* 0x00000006ff007c0c */ /* 0x000fc6000bf25070 */
[----:B------:R-:W-:Y:S01]  /*4520*/  IMAD R6, R4, UR4, RZ ;  /* 0x0000000404067c24 */ /* 0x000fe2000f8e02ff */
[----:B------:R-:W-:Y:S01]  /*4530*/  ISETP.NE.AND.EX P1, PT, RZ, UR7, PT, P1 ;  /* 0x00000007ff007c0c */ /* 0x000fe2000bf25310 */
[----:B------:R-:W-:-:S04]  /*4540*/  IMAD.MOV.U32 R4, RZ, RZ, R18 ;  /* 0x000000ffff047224 */ /* 0x000fc800078e0012 */
[----:B------:R-:W-:Y:S01]  /*4550*/  IMAD.WIDE.U32 R4, R7, UR4, R4 ;  /* 0x0000000407047c25 */ /* 0x000fe2000f8e0004 */
[----:B------:R-:W-:-:S03]  /*4560*/  ULDC UR4, c[0x0][0x618] ;  /* 0x0001860000047ab9 */ /* 0x000fc60000000800 */
[----:B------:R-:W-:Y:S01]  /*4570*/  IMAD R7, R7, UR5, R6 ;  /* 0x0000000507077c24 */ /* 0x000fe2000f8e0206 */
[----:B------:R-:W-:Y:S01]  /*4580*/  ULDC UR5, c[0x0][0x154] ;  /* 0x0000550000057ab9 */ /* 0x000fe20000000800 */
[----:B0-----:R-:W-:Y:S02]  /*4590*/  IMAD.MOV R6, RZ, RZ, -R14 ;  /* 0x000000ffff067224 */ /* 0x001fe400078e0a0e */
[----:B------:R-:W-:Y:S02]  /*45a0*/  IMAD.IADD R5, R5, 0x1, R7 ;  /* 0x0000000105057824 */ /* 0x000fe400078e0207 */
[----:B-1----:R-:W-:Y:S01]  /*45b0*/  IMAD R12, R13, R6, R12 ;  /* 0x000000060d0c7224 */ /* 0x002fe200078e020c */
[----:B------:R-:W-:Y:S02]  /*45c0*/  I2FP.F32.U32 R6, R11 ;  /* 0x0000000b00067245 */ /* 0x000fe40000201000 */
[--C-:B------:R-:W-:Y:S02]  /*45d0*/  SHF.R.U64 R13, R4, UR4, R5.reuse ;  /* 0x00000004040d7c19 */ /* 0x100fe40008001205 */
[----:B------:R-:W-:Y:S01]  /*45e0*/  SHF.R.U32.HI R4, RZ, UR4, R5 ;  /* 0x00000004ff047c19 */ /* 0x000fe20008011605 */
[----:B------:R-:W-:Y:S01]  /*45f0*/  FMUL R6, R6, UR5 ;  /* 0x0000000506067c20 */ /* 0x000fe20008400000 */
[----:B------:R-:W-:-:S02]  /*4600*/  ULDC UR4, c[0x0][0x608] ;  /* 0x0001820000047ab9 */ /* 0x000fc40000000800 */
[--C-:B------:R-:W-:Y:S01]  /*4610*/  SHF.R.U64 R15, R13, UR4, R4.reuse ;  /* 0x000000040d0f7c19 */ /* 0x100fe20008001204 */
[----:B------:R0:W1:Y:S01]  /*4620*/  F2I.U32.TRUNC.NTZ R21, R6 ;  /* 0x0000000600157305 */ /* 0x000062000020f000 */
[----:B------:R-:W-:Y:S01]  /*4630*/  SHF.R.U32.HI R4, RZ, UR4, R4 ;  /* 0x00000004ff047c19 */ /* 0x000fe20008011604 */
[----:B------:R-:W-:-:S03]  /*4640*/  ULDC UR4, c[0x0][0x658] ;  /* 0x0001960000047ab9 */ /* 0x000fc60000000800 */
[--C-:B------:R-:W-:Y:S02]  /*4650*/  SHF.R.U64 R14, R15, UR4, R4.reuse ;  /* 0x000000040f0e7c19 */ /* 0x100fe40008001204 */
[----:B------:R-:W-:-:S03]  /*4660*/  SHF.R.U32.HI R19, RZ, UR4, R4 ;  /* 0x00000004ff137c19 */ /* 0x000fc60008011604 */
[----:B------:R-:W-:Y:S02]  /*4670*/  IMAD.MOV.U32 R4, RZ, RZ, R14 ;  /* 0x000000ffff047224 */ /* 0x000fe400078e000e */
[----:B------:R-:W-:Y:S01]  /*4680*/  IMAD.MOV.U32 R5, RZ, RZ, R19 ;  /* 0x000000ffff057224 */ /* 0x000fe200078e0013 */
[----:B0-----:R-:W-:Y:S06]  /*4690*/  @!P1 BRA `(.L_x_79) ;  /* 0x0000000000289947 */ /* 0x001fec0003800000 */
        /* <DEDUP_REMOVED lines=10> */
.L_x_79:
[----:B------:R-:W-:Y:S01]  /*4740*/  ISETP.NE.AND P1, PT, R23, 0x1, PT ;  /* 0x000000011700780c */ /* 0x000fe20003f25270 */
[----:B------:R-:W-:Y:S01]  /*4750*/  ULDC UR4, c[0x0][0x648] ;  /* 0x0001920000047ab9 */ /* 0x000fe20000000800 */
[----:B------:R-:W-:Y:S01]  /*4760*/  LOP3.LUT R15, R15, UR16, RZ, 0xc0, !PT ;  /* 0x000000100f0f7c12 */ /* 0x000fe2000f8ec0ff */
[----:B-1----:R-:W-:Y:S01]  /*4770*/  IMAD.MOV R21, RZ, RZ, -R21 ;  /* 0x000000ffff157224 */ /* 0x002fe200078e0a15 */
[----:B------:R-:W-:Y:S01]  /*4780*/  SHF.R.U64 R4, R4, UR4, R5 ;  /* 0x0000000404047c19 */ /* 0x000fe20008001205 */
[----:B------:R-:W-:Y:S01]  /*4790*/  ULDC UR4, c[0x0][0x638] ;  /* 0x00018e0000047ab9 */ /* 0x000fe20000000800 */
[----:B------:R-:W-:Y:S01]  /*47a0*/  LOP3.LUT R19, R13, UR15, RZ, 0xc0, !PT ;  /* 0x0000000f0d137c12 */ /* 0x000fe2000f8ec0ff */
[----:B------:R-:W-:Y:S02]  /*47b0*/  ULDC UR5, c[0x0][0x610] ;  /* 0x0001840000057ab9 */ /* 0x000fe40000000800 */
[----:B------:R-:W-:Y:S02]  /*47c0*/  IMAD.MOV R5, RZ, RZ, -R4 ;  /* 0x000000ffff057224 */ /* 0x000fe400078e0a04 */
[----:B------:R-:W-:-:S02]  /*47d0*/  IMAD R15, R4, UR17, R15 ;  /* 0x00000011040f7c24 */ /* 0x000fc4000f8e020f */
[----:B--2---:R-:W-:Y:S02]  /*47e0*/  @P1 IMAD R12, R20, R21, R11 ;  /* 0x00000015140c1224 */ /* 0x004fe400078e020b */
[----:B------:R-:W-:Y:S01]  /*47f0*/  IMAD R14, R5, UR4, R14 ;  /* 0x00000004050e7c24 */ /* 0x000fe2000f8e020e */
[----:B------:R-:W-:Y:S01]  /*4800*/  ULDC UR4, c[0x0][0x600] ;  /* 0x0001800000047ab9 */ /* 0x000fe20000000800 */
[----:B------:R-:W-:Y:S02]  /*4810*/  IMAD R12, R15, UR5, R12 ;  /* 0x000000050f0c7c24 */ /* 0x000fe4000f8e020c */
[----:B------:R-:W-:Y:S02]  /*4820*/  IMAD R19, R14, UR4, R19 ;  /* 0x000000040e137c24 */ /* 0x000fe4000f8e0213 */
[----:B------:R-:W-:-:S03]  /*4830*/  IMAD.MOV.U32 R4, RZ, RZ, 0x1 ;  /* 0x00000001ff047424 */ /* 0x000fc600078e00ff */
[----:B------:R-:W-:Y:S02]  /*4840*/  SEL R22, R19, R12, !P1 ;  /* 0x0000000c13167207 */ /* 0x000fe40004800000 */
[----:B------:R-:W-:-:S07]  /*4850*/  SEL R19, R12, R19, !P1 ;  /* 0x000000130c137207 */ /* 0x000fce0004800000 */
.L_x_77:
[----:B------:R-:W-:Y:S05]  /*4860*/  BSYNC B1 ;  /* 0x0000000000017941 */ /* 0x000fea0003800000 */
.L_x_76:
[----:B------:R-:W-:-:S13]  /*4870*/  LOP3.LUT P1, RZ, R4, 0xff, RZ, 0xc0, !PT ;  /* 0x000000ff04ff7812 */ /* 0x000fda000782c0ff */
[----:B------:R-:W-:Y:S05]  /*4880*/  @P1 BRA `(.L_x_80) ;  /* 0xfffffff400381947 */ /* 0x000fea000383ffff */
[----:B------:R-:W-:Y:S05]  /*4890*/  BSYNC B0 ;  /* 0x0000000000007941 */ /* 0x000fea0003800000 */
.L_x_68:
[----:B------:R-:W-:-:S03]  /*48a0*/  UMOV UR4, 0xffffffff ;  /* 0xffffffff00047882 */ /* 0x000fc60000000000 */
[----:B------:R-:W-:Y:S05]  /*48b0*/  BRA.DIV UR4, `(.L_x_81) ;  /* 0x0000000e04407947 */ /* 0x000fea000b800000 */
[----:B------:R-:W-:-:S13]  /*48c0*/  ELECT P6, URZ, PT ;  /* 0x00000000003f782f */ /* 0x000fda00038c0000 */
.L_x_111:
[----:B------:R-:W-:Y:S04]  /*48d0*/  BSSY B0, `(.L_x_82) ;  /* 0x00000a9000007945 */ /* 0x000fe80003800000 */
[----:B------:R-:W-:Y:S05]  /*48e0*/  @!P6 BRA `(.L_x_83) ;  /* 0x00000008009ce947 */ /* 0x000fea0003800000 */
[----:B------:R-:W-:-:S04]  /*48f0*/  LOP3.LUT R16, R16, 0x2, RZ, 0xfc, !PT ;  /* 0x0000000210107812 */ /* 0x000fc800078efcff */
[----:B------:R-:W-:-:S13]  /*4900*/  ISETP.NE.AND P0, PT, R16, 0x3, PT ;  /* 0x000000031000780c */ /* 0x000fda0003f05270 */
[----:B------:R-:W-:Y:S05]  /*4910*/  @!P0 BRA `(.L_x_84) ;  /* 0x0000000000048947 */ /* 0x000fea0003800000 */
[----:B------:R-:W-:Y:S01]  /*4920*/  BPT.TRAP 0x1 ;  /* 0x000000040000795c */ /* 0x000fe20000300000 */
.L_x_84:
[----:B------:R-:W0:Y:S01]  /*4930*/  S2R R3, SR_CgaCtaId ;  /* 0x0000000000037919 */ /* 0x000e220000008800 */
[----:B------:R-:W-:-:S04]  /*4940*/  MOV R2, 0x400 ;  /* 0x0000040000027802 */ /* 0x000fc80000000f00 */
[----:B0-----:R-:W-:Y:S02]  /*4950*/  LEA R3, R3, R2, 0x18 ;  /* 0x0000000203037211 */ /* 0x001fe400078ec0ff */
[----:B------:R-:W-:-:S03]  /*4960*/  SHF.L.U32 R2, R0, 0x1f, RZ ;  /* 0x0000001f00027819 */ /* 0x000fc600000006ff */
[----:B------:R-:W-:-:S04]  /*4970*/  VIADD R3, R3, 0x90 ;  /* 0x0000009003037836 */ /* 0x000fc80000000000 */
[C---:B------:R-:W-:Y:S02]  /*4980*/  IMAD R7, R8.reuse, 0x8, R3 ;  /* 0x0000000808077824 */ /* 0x040fe400078e0203 */
[----:B------:R-:W-:Y:S02]  /*4990*/  VIADD R8, R8, 0x1 ;  /* 0x0000000108087836 */ /* 0x000fe40000000000 */
[----:B------:R-:W0:Y:S03]  /*49a0*/  SYNCS.PHASECHK.TRANS64.TRYWAIT P0, [R7+URZ], R2 ;  /* 0x00000002070075a7 */ /* 0x000e26000800017f */
[----:B------:R-:W-:-:S04]  /*49b0*/  ISETP.NE.AND P1, PT, R8, 0x12, PT ;  /* 0x000000120800780c */ /* 0x000fc80003f25270 */
[----:B------:R-:W-:Y:S02]  /*49c0*/  SEL R5, RZ, 0x1, P1 ;  /* 0x00000001ff057807 */ /* 0x000fe40000800000 */
[----:B------:R-:W-:Y:S02]  /*49d0*/  SEL R8, R8, RZ, P1 ;  /* 0x000000ff08087207 */ /* 0x000fe40000800000 */
[----:B------:R-:W-:-:S03]  /*49e0*/  LOP3.LUT R5, R0, R5, RZ, 0x3c, !PT ;  /* 0x0000000500057212 */ /* 0x000fc600078e3cff */
[----:B------:R-:W-:Y:S01]  /*49f0*/  IMAD R9, R8, 0x8, R3 ;  /* 0x0000000808097824 */ /* 0x000fe200078e0203 */
[----:B------:R-:W-:Y:S01]  /*4a00*/  SHF.L.U32 R4, R5, 0x1f, RZ ;  /* 0x0000001f05047819 */ /* 0x000fe200000006ff */
[----:B0-----:R-:W-:Y:S06]  /*4a10*/  @!P0 BRA `(.L_x_85) ;  /* 0x0000000c00088947 */ /* 0x001fec0003800000 */
.L_x_112:
[----:B------:R-:W1:Y:S01]  /*4a20*/  SYNCS.PHASECHK.TRANS64.TRYWAIT P0, [R9+URZ], R4 ;  /* 0x00000004090075a7 */ /* 0x000e62000800017f */
[----:B------:R-:W-:-:S05]  /*4a30*/  VIADD R0, R8, 0x1 ;  /* 0x0000000108007836 */ /* 0x000fca0000000000 */
[----:B------:R-:W-:-:S04]  /*4a40*/  ISETP.NE.AND P1, PT, R0, 0x12, PT ;  /* 0x000000120000780c */ /* 0x000fc80003f25270 */
[----:B0-----:R-:W-:Y:S02]  /*4a50*/  SEL R2, RZ, 0x1, P1 ;  /* 0x00000001ff027807 */ /* 0x001fe40000800000 */
[----:B------:R-:W-:Y:S02]  /*4a60*/  SEL R0, R0, RZ, P1 ;  /* 0x000000ff00007207 */ /* 0x000fe40000800000 */
[----:B------:R-:W-:-:S03]  /*4a70*/  LOP3.LUT R7, R5, R2, RZ, 0x3c, !PT ;  /* 0x0000000205077212 */ /* 0x000fc600078e3cff */
[----:B------:R-:W-:Y:S01]  /*4a80*/  IMAD R6, R0, 0x8, R3 ;  /* 0x0000000800067824 */ /* 0x000fe200078e0203 */
[----:B------:R-:W-:Y:S01]  /*4a90*/  SHF.L.U32 R5, R7, 0x1f, RZ ;  /* 0x0000001f07057819 */ /* 0x000fe200000006ff */
[----:B-1----:R-:W-:Y:S06]  /*4aa0*/  @!P0 BRA `(.L_x_86) ;  /* 0x0000000800f88947 */ /* 0x002fec0003800000 */
.L_x_113:
[----:B------:R-:W1:Y:S01]  /*4ab0*/  SYNCS.PHASECHK.TRANS64.TRYWAIT P0, [R6+URZ], R5 ;  /* 0x00000005060075a7 */ /* 0x000e62000800017f */
[----:B------:R-:W-:-:S05]  /*4ac0*/  VIADD R0, R0, 0x1 ;  /* 0x0000000100007836 */ /* 0x000fca0000000000 */
[----:B------:R-:W-:-:S04]  /*4ad0*/  ISETP.NE.AND P1, PT, R0, 0x12, PT ;  /* 0x000000120000780c */ /* 0x000fc80003f25270 */
[----:B------:R-:W-:Y:S02]  /*4ae0*/  SEL R2, RZ, 0x1, P1 ;  /* 0x00000001ff027807 */ /* 0x000fe40000800000 */
[----:B------:R-:W-:Y:S02]  /*4af0*/  SEL R0, R0, RZ, P1 ;  /* 0x000000ff00007207 */ /* 0x000fe40000800000 */
[----:B------:R-:W-:-:S03]  /*4b00*/  LOP3.LUT R7, R7, R2, RZ, 0x3c, !PT ;  /* 0x0000000207077212 */ /* 0x000fc600078e3cff */
[----:B0-----:R-:W-:Y:S01]  /*4b10*/  IMAD R9, R0, 0x8, R3 ;  /* 0x0000000800097824 */ /* 0x001fe200078e0203 */
[----:B------:R-:W-:Y:S01]  /*4b20*/  SHF.L.U32 R4, R7, 0x1f, RZ ;  /* 0x0000001f07047819 */ /* 0x000fe200000006ff */
[----:B-1----:R-:W-:Y:S06]  /*4b30*/  @!P0 BRA `(.L_x_87) ;  /* 0x0000000800e88947 */ /* 0x002fec0003800000 */
.L_x_114:
        /* <DEDUP_REMOVED lines=9> */
.L_x_115:
        /* <DEDUP_REMOVED lines=9> */
.L_x_116:
        /* <DEDUP_REMOVED lines=9> */
.L_x_117:
        /* <DEDUP_REMOVED lines=9> */
.L_x_118:
        /* <DEDUP_REMOVED lines=9> */
.L_x_119:
        /* <DEDUP_REMOVED lines=9> */
.L_x_120:
        /* <DEDUP_REMOVED lines=9> */
.L_x_121:
        /* <DEDUP_REMOVED lines=9> */
.L_x_122:
        /* <DEDUP_REMOVED lines=9> */
.L_x_123:
        /* <DEDUP_REMOVED lines=9> */
.L_x_124:
        /* <DEDUP_REMOVED lines=9> */
.L_x_125:
        /* <DEDUP_REMOVED lines=9> */
.L_x_126:
        /* <DEDUP_REMOVED lines=9> */
.L_x_127:
[----:B------:R-:W1:Y:S01]  /*5290*/  SYNCS.PHASECHK.TRANS64.TRYWAIT P0, [R6+URZ], R5 ;  /* 0x00000005060075a7 */ /* 0x000e62000800017f */
[----:B------:R-:W-:-:S05]  /*52a0*/  VIADD R0, R0, 0x1 ;  /* 0x0000000100007836 */ /* 0x000fca0000000000 */
[----:B------:R-:W-:-:S04]  /*52b0*/  ISETP.NE.AND P1, PT, R0, 0x12, PT ;  /* 0x000000120000780c */ /* 0x000fc80003f25270 */
[----:B------:R-:W-:Y:S02]  /*52c0*/  SEL R2, RZ, 0x1, P1 ;  /* 0x00000001ff027807 */ /* 0x000fe40000800000 */
[----:B------:R-:W-:Y:S02]  /*52d0*/  SEL R0, R0, RZ, P1 ;  /* 0x000000ff00007207 */ /* 0x000fe40000800000 */
[----:B------:R-:W-:Y:S01]  /*52e0*/  LOP3.LUT R2, R7, R2, RZ, 0x3c, !PT ;  /* 0x0000000207027212 */ /* 0x000fe200078e3cff */
[----:B-1----:R-:W-:Y:S06]  /*52f0*/  @!P0 BRA `(.L_x_101) ;  /* 0x0000000800108947 */ /* 0x002fec0003800000 */
.L_x_128:
[----:B------:R-:W-:Y:S01]  /*5300*/  IMAD R3, R0, 0x8, R3 ;  /* 0x0000000800037824 */ /* 0x000fe200078e0203 */
[----:B------:R-:W-:-:S07]  /*5310*/  SHF.L.U32 R0, R2, 0x1f, RZ ;  /* 0x0000001f02007819 */ /* 0x000fce00000006ff */
.L_x_102:
[----:B--2---:R2:W3:Y:S02]  /*5320*/  SYNCS.PHASECHK.TRANS64.TRYWAIT P0, [R3+URZ], R0 ;  /* 0x00000000030075a7 */ /* 0x0044e4000800017f */
[----:B---3--:R-:W-:Y:S05]  /*5330*/  @!P0 NANOSLEEP.SYNCS 0x989680 ;  /* 0x009896800000895d */ /* 0x008fea0003900000 */
[----:B------:R-:W3:Y:S02]  /*5340*/  @!P0 SYNCS.PHASECHK.TRANS64 P0, [R3+URZ], R0 ;  /* 0x00000000030085a7 */ /* 0x000ee4000800007f */
[----:B---3--:R-:W-:Y:S05]  /*5350*/  @!P0 BRA `(.L_x_102) ;  /* 0xfffffffc00f08947 */ /* 0x008fea000383ffff */
.L_x_83:
[----:B------:R-:W-:Y:S05]  /*5360*/  BSYNC B0 ;  /* 0x0000000000007941 */ /* 0x000fea0003800000 */
.L_x_82:
[----:B------:R-:W-:Y:S05]  /*5370*/  EXIT ;  /* 0x000000000000794d */ /* 0x000fea0003800000 */
.L_x_16:
[----:B0-----:R-:W-:-:S04]  /*5380*/  IMAD.U32 R3, RZ, RZ, UR43 ;  /* 0x0000002bff037e24 */ /* 0x001fc8000f8e00ff */
[----:B------:R0:W1:Y:S03]  /*5390*/  SYNCS.PHASECHK.TRANS64.TRYWAIT P0, [R3+URZ+-0x8], R0 ;  /* 0xfffff800030075a7 */ /* 0x000066000800017f */
[----:B-1----:R-:W-:Y:S05]  /*53a0*/  @!P0 NANOSLEEP.SYNCS 0x989680 ;  /* 0x009896800000895d */ /* 0x002fea0003900000 */
[----:B------:R-:W1:Y:S02]  /*53b0*/  @!P0 SYNCS.PHASECHK.TRANS64 P0, [R3+URZ+-0x8], R0 ;  /* 0xfffff800030085a7 */ /* 0x000e64000800007f */
[----:B-1----:R-:W-:Y:S05]  /*53c0*/  @!P0 BRA `(.L_x_16) ;  /* 0xfffffffc00ec8947 */ /* 0x002fea000383ffff */
[----:B------:R-:W-:Y:S05]  /*53d0*/  BRA `(.L_x_103) ;  /* 0xffffffc000dc7947 */ /* 0x000fea000383ffff */
.L_x_21:
[----:B-1----:R1:W2:Y:S02]  /*53e0*/  SYNCS.PHASECHK.TRANS64.TRYWAIT P1, [R3+URZ], R0 ;  /* 0x00000000030075a7 */ /* 0x0022a4000802017f */
[----:B--2---:R-:W-:Y:S05]  /*53f0*/  @!P1 NANOSLEEP.SYNCS 0x989680 ;  /* 0x009896800000995d */ /* 0x004fea0003900000 */
[----:B------:R-:W2:Y:S02]  /*5400*/  @!P1 SYNCS.PHASECHK.TRANS64 P1, [R3+URZ], R0 ;  /* 0x00000000030095a7 */ /* 0x000ea4000802007f */
[----:B--2---:R-:W-:Y:S05]  /*5410*/  @!P1 BRA `(.L_x_21) ;  /* 0xfffffffc00f09947 */ /* 0x004fea000383ffff */
[----:B------:R-:W-:Y:S05]  /*5420*/  BRA `(.L_x_20) ;  /* 0xffffffc400487947 */ /* 0x000fea000383ffff */
.L_x_26:
[----:B-1----:R-:W-:-:S04]  /*5430*/  IMAD.U32 R4, RZ, RZ, UR4 ;  /* 0x00000004ff047e24 */ /* 0x002fc8000f8e00ff */
[----:B------:R1:W2:Y:S03]  /*5440*/  SYNCS.PHASECHK.TRANS64.TRYWAIT P1, [R4+URZ], R3 ;  /* 0x00000003040075a7 */ /* 0x0002a6000802017f */
[----:B--2---:R-:W-:Y:S05]  /*5450*/  @!P1 NANOSLEEP.SYNCS 0x989680 ;  /* 0x009896800000995d */ /* 0x004fea0003900000 */
[----:B------:R-:W2:Y:S02]  /*5460*/  @!P1 SYNCS.PHASECHK.TRANS64 P1, [R4+URZ], R3 ;  /* 0x00000003040095a7 */ /* 0x000ea4000802007f */
[----:B--2---:R-:W-:Y:S05]  /*5470*/  @!P1 BRA `(.L_x_26) ;  /* 0xfffffffc00ec9947 */ /* 0x004fea000383ffff */
[----:B------:R-:W-:Y:S05]  /*5480*/  BRA `(.L_x_25) ;  /* 0xffffffc800007947 */ /* 0x000fea000383ffff */
.L_x_32:
[----:B0-----:R-:W-:-:S04]  /*5490*/  IMAD.U32 R3, RZ, RZ, UR43 ;  /* 0x0000002bff037e24 */ /* 0x001fc8000f8e00ff */
[----:B------:R0:W1:Y:S03]  /*54a0*/  SYNCS.PHASECHK.TRANS64.TRYWAIT P0, [R3+URZ+0x8], R0 ;  /* 0x00000800030075a7 */ /* 0x000066000800017f */
[----:B-1----:R-:W-:Y:S05]  /*54b0*/  @!P0 NANOSLEEP.SYNCS 0x989680 ;  /* 0x009896800000895d */ /* 0x002fea0003900000 */
[----:B------:R-:W1:Y:S02]  /*54c0*/  @!P0 SYNCS.PHASECHK.TRANS64 P0, [R3+URZ+0x8], R0 ;  /* 0x00000800030085a7 */ /* 0x000e64000800007f */
[----:B-1----:R-:W-:Y:S05]  /*54d0*/  @!P0 BRA `(.L_x_32) ;  /* 0xfffffffc00ec8947 */ /* 0x002fea000383ffff */
[----:B------:R-:W-:Y:S05]  /*54e0*/  BRA `(.L_x_104) ;  /* 0xffffffcc00307947 */ /* 0x000fea000383ffff */
.L_x_69:
[----:B------:R-:W-:Y:S01]  /*54f0*/  BSSY B1, `(.L_x_105) ;  /* 0x0000006000017945 */ /* 0x000fe20003800000 */
[----:B------:R-:W-:-:S07]  /*5500*/  IMAD.MOV.U32 R15, RZ, RZ, -0x1 ;  /* 0xffffffffff0f7424 */ /* 0x000fce00078e00ff */
[----:B-----5:R-:W-:Y:S05]  /*5510*/  WARPSYNC.COLLECTIVE R15, `(.L_x_106) ;  /* 0x000000000f0c7348 */ /* 0x020fea0003c00000 */
[----:B------:R-:W-:Y:S02]  /*5520*/  ELECT P6, UR62, PT ;  /* 0x00000000003e782f */ /* 0x000fe400038c0000 */
[----:B------:R-:W-:Y:S01]  /*5530*/  MOV R14, UR62 ;  /* 0x0000003e000e7c02 */ /* 0x000fe20008000f00 */
[----:B-----5:R-:W-:Y:S10]  /*5540*/  ENDCOLLECTIVE ;  /* 0x000000000000791b */ /* 0x020ff40003800000 */
.L_x_106:
[----:B------:R-:W-:Y:S05]  /*5550*/  BSYNC B1 ;  /* 0x0000000000017941 */ /* 0x000fea0003800000 */
.L_x_105:
[----:B------:R-:W-:Y:S05]  /*5560*/  BRA `(.L_x_107) ;  /* 0xffffffe8000c7947 */ /* 0x000fea000383ffff */
.L_x_72:
[----:B-1----:R1:W2:Y:S02]  /*5570*/  SYNCS.PHASECHK.TRANS64.TRYWAIT P1, [R11+URZ+0x90], R6 ;  /* 0x000090060b0075a7 */ /* 0x0022a4000802017f */
[----:B--2---:R-:W-:Y:S05]  /*5580*/  @!P1 NANOSLEEP.SYNCS 0x989680 ;  /* 0x009896800000995d */ /* 0x004fea0003900000 */
[----:B------:R-:W2:Y:S02]  /*5590*/  @!P1 SYNCS.PHASECHK.TRANS64 P1, [R11+URZ+0x90], R6 ;  /* 0x000090060b0095a7 */ /* 0x000ea4000802007f */
[----:B--2---:R-:W-:Y:S05]  /*55a0*/  @!P1 BRA `(.L_x_72) ;  /* 0xfffffffc00f09947 */ /* 0x004fea000383ffff */
[----:B------:R-:W-:Y:S05]  /*55b0*/  BRA `(.L_x_108) ;  /* 0xffffffe800407947 */ /* 0x000fea000383ffff */
.L_x_81:
[----:B------:R-:W-:Y:S01]  /*55c0*/  BSSY B0, `(.L_x_109) ;  /* 0x0000006000007945 */ /* 0x000fe20003800000 */
[----:B------:R-:W-:-:S07]  /*55d0*/  IMAD.MOV.U32 R15, RZ, RZ, -0x1 ;  /* 0xffffffffff0f7424 */ /* 0x000fce00078e00ff */
[----:B-----5:R-:W-:Y:S05]  /*55e0*/  WARPSYNC.COLLECTIVE R15, `(.L_x_110) ;  /* 0x000000000f0c7348 */ /* 0x020fea0003c00000 */
[----:B------:R-:W-:Y:S02]  /*55f0*/  ELECT P6, UR62, PT ;  /* 0x00000000003e782f */ /* 0x000fe400038c0000 */
[----:B------:R-:W-:Y:S01]  /*5600*/  MOV R14, UR62 ;  /* 0x0000003e000e7c02 */ /* 0x000fe20008000f00 */
[----:B-----5:R-:W-:Y:S10]  /*5610*/  ENDCOLLECTIVE ;  /* 0x000000000000791b */ /* 0x020ff40003800000 */
.L_x_110:
[----:B------:R-:W-:Y:S05]  /*5620*/  BSYNC B0 ;  /* 0x0000000000007941 */ /* 0x000fea0003800000 */
.L_x_109:
[----:B------:R-:W-:Y:S05]  /*5630*/  BRA `(.L_x_111) ;  /* 0xfffffff000a47947 */ /* 0x000fea000383ffff */
.L_x_85:
[----:B0-----:R0:W1:Y:S02]  /*5640*/  SYNCS.PHASECHK.TRANS64.TRYWAIT P0, [R7+URZ], R2 ;  /* 0x00000002070075a7 */ /* 0x001064000800017f */
[----:B-1----:R-:W-:Y:S05]  /*5650*/  @!P0 NANOSLEEP.SYNCS 0x989680 ;  /* 0x009896800000895d */ /* 0x002fea0003900000 */
[----:B------:R-:W1:Y:S02]  /*5660*/  @!P0 SYNCS.PHASECHK.TRANS64 P0, [R7+URZ], R2 ;  /* 0x00000002070085a7 */ /* 0x000e64000800007f */
[----:B-1----:R-:W-:Y:S05]  /*5670*/  @!P0 BRA `(.L_x_85) ;  /* 0xfffffffc00f08947 */ /* 0x002fea000383ffff */
[----:B------:R-:W-:Y:S05]  /*5680*/  BRA `(.L_x_112) ;  /* 0xfffffff000e47947 */ /* 0x000fea000383ffff */
.L_x_86:
[----:B0-----:R0:W1:Y:S02]  /*5690*/  SYNCS.PHASECHK.TRANS64.TRYWAIT P0, [R9+URZ], R4 ;  /* 0x00000004090075a7 */ /* 0x001064000800017f */
[----:B-1----:R-:W-:Y:S05]  /*56a0*/  @!P0 NANOSLEEP.SYNCS 0x989680 ;  /* 0x009896800000895d */ /* 0x002fea0003900000 */
[----:B------:R-:W1:Y:S02]  /*56b0*/  @!P0 SYNCS.PHASECHK.TRANS64 P0, [R9+URZ], R4 ;  /* 0x00000004090085a7 */ /* 0x000e64000800007f */
[----:B-1----:R-:W-:Y:S05]  /*56c0*/  @!P0 BRA `(.L_x_86) ;  /* 0xfffffffc00f08947 */ /* 0x002fea000383ffff */
[----:B------:R-:W-:Y:S05]  /*56d0*/  BRA `(.L_x_113) ;  /* 0xfffffff000f47947 */ /* 0x000fea000383ffff */
.L_x_87:
[----:B0-----:R0:W1:Y:S02]  /*56e0*/  SYNCS.PHASECHK.TRANS64.TRYWAIT P0, [R6+URZ], R5 ;  /* 0x00000005060075a7 */ /* 0x001064000800017f */
[----:B-1----:R-:W-:Y:S05]  /*56f0*/  @!P0 NANOSLEEP.SYNCS 0x989680 ;  /* 0x009896800000895d */ /* 0x002fea0003900000 */
[----:B------:R-:W1:Y:S02]  /*5700*/  @!P0 SYNCS.PHASECHK.TRANS64 P0, [R6+URZ], R5 ;  /* 0x00000005060085a7 */ /* 0x000e64000800007f */
[----:B-1----:R-:W-:Y:S05]  /*5710*/  @!P0 BRA `(.L_x_87) ;  /* 0xfffffffc00f08947 */ /* 0x002fea000383ffff */
[----:B------:R-:W-:Y:S05]  /*5720*/  BRA `(.L_x_114) ;  /* 0xfffffff400047947 */ /* 0x000fea000383ffff */
.L_x_88:
[----:B0-----:R0:W1:Y:S02]  /*5730*/  SYNCS.PHASECHK.TRANS64.TRYWAIT P0, [R9+URZ], R4 ;  /* 0x00000004090075a7 */ /* 0x001064000800017f */
[----:B-1----:R-:W-:Y:S05]  /*5740*/  @!P0 NANOSLEEP.SYNCS 0x989680 ;  /* 0x009896800000895d */ /* 0x002fea0003900000 */
[----:B------:R-:W1:Y:S02]  /*5750*/  @!P0 SYNCS.PHASECHK.TRANS64 P0, [R9+URZ], R4 ;  /* 0x00000004090085a7 */ /* 0x000e64000800007f */
[----:B-1----:R-:W-:Y:S05]  /*5760*/  @!P0 BRA `(.L_x_88) ;  /* 0xfffffffc00f08947 */ /* 0x002fea000383ffff */
[----:B------:R-:W-:Y:S05]  /*5770*/  BRA `(.L_x_115) ;  /* 0xfffffff400147947 */ /* 0x000fea000383ffff */
.L_x_89:
[----:B0-----:R0:W1:Y:S02]  /*5780*/  SYNCS.PHASECHK.TRANS64.TRYWAIT P0, [R6+URZ], R5 ;  /* 0x00000005060075a7 */ /* 0x001064000800017f */
[----:B-1----:R-:W-:Y:S05]  /*5790*/  @!P0 NANOSLEEP.SYNCS 0x989680 ;  /* 0x009896800000895d */ /* 0x002fea0003900000 */
[----:B------:R-:W1:Y:S02]  /*57a0*/  @!P0 SYNCS.PHASECHK.TRANS64 P0, [R6+URZ], R5 ;  /* 0x00000005060085a7 */ /* 0x000e64000800007f */
[----:B-1----:R-:W-:Y:S05]  /*57b0*/  @!P0 BRA `(.L_x_89) ;  /* 0xfffffffc00f08947 */ /* 0x002fea000383ffff */
[----:B------:R-:W-:Y:S05]  /*57c0*/  BRA `(.L_x_116) ;  /* 0xfffffff400247947 */ /* 0x000fea000383ffff */
.L_x_90:
[----:B0-----:R0:W1:Y:S02]  /*57d0*/  SYNCS.PHASECHK.TRANS64.TRYWAIT P0, [R9+URZ], R4 ;  /* 0x00000004090075a7 */ /* 0x001064000800017f */
[----:B-1----:R-:W-:Y:S05]  /*57e0*/  @!P0 NANOSLEEP.SYNCS 0x989680 ;  /* 0x009896800000895d */ /* 0x002fea0003900000 */
[----:B------:R-:W1:Y:S02]  /*57f0*/  @!P0 SYNCS.PHASECHK.TRANS64 P0, [R9+URZ], R4 ;  /* 0x00000004090085a7 */ /* 0x000e64000800007f */
[----:B-1----:R-:W-:Y:S05]  /*5800*/  @!P0 BRA `(.L_x_90) ;  /* 0xfffffffc00f08947 */ /* 0x002fea000383ffff */
[----:B------:R-:W-:Y:S05]  /*5810*/  BRA `(.L_x_117) ;  /* 0xfffffff400347947 */ /* 0x000fea000383ffff */
.L_x_91:
[----:B0-----:R0:W1:Y:S02]  /*5820*/  SYNCS.PHASECHK.TRANS64.TRYWAIT P0, [R6+URZ], R5 ;  /* 0x00000005060075a7 */ /* 0x001064000800017f */
[----:B-1----:R-:W-:Y:S05]  /*5830*/  @!P0 NANOSLEEP.SYNCS 0x989680 ;  /* 0x009896800000895d */ /* 0x002fea0003900000 */
[----:B------:R-:W1:Y:S02]  /*5840*/  @!P0 SYNCS.PHASECHK.TRANS64 P0, [R6+URZ], R5 ;  /* 0x00000005060085a7 */ /* 0x000e64000800007f */
[----:B-1----:R-:W-:Y:S05]  /*5850*/  @!P0 BRA `(.L_x_91) ;  /* 0xfffffffc00f08947 */ /* 0x002fea000383ffff */
[----:B------:R-:W-:Y:S05]  /*5860*/  BRA `(.L_x_118) ;  /* 0xfffffff400447947 */ /* 0x000fea000383ffff */
.L_x_92:
[----:B0-----:R0:W1:Y:S02]  /*5870*/  SYNCS.PHASECHK.TRANS64.TRYWAIT P0, [R9+URZ], R4 ;  /* 0x00000004090075a7 */ /* 0x001064000800017f */
[----:B-1----:R-:W-:Y:S05]  /*5880*/  @!P0 NANOSLEEP.SYNCS 0x989680 ;  /* 0x009896800000895d */ /* 0x002fea0003900000 */
[----:B------:R-:W1:Y:S02]  /*5890*/  @!P0 SYNCS.PHASECHK.TRANS64 P0, [R9+URZ], R4 ;  /* 0x00000004090085a7 */ /* 0x000e64000800007f */
[----:B-1----:R-:W-:Y:S05]  /*58a0*/  @!P0 BRA `(.L_x_92) ;  /* 0xfffffffc00f08947 */ /* 0x002fea000383ffff */
[----:B------:R-:W-:Y:S05]  /*58b0*/  BRA `(.L_x_119) ;  /* 0xfffffff400547947 */ /* 0x000fea000383ffff */
.L_x_93:
[----:B0-----:R0:W1:Y:S02]  /*58c0*/  SYNCS.PHASECHK.TRANS64.TRYWAIT P0, [R6+URZ], R5 ;  /* 0x00000005060075a7 */ /* 0x001064000800017f */
[----:B-1----:R-:W-:Y:S05]  /*58d0*/  @!P0 NANOSLEEP.SYNCS 0x989680 ;  /* 0x009896800000895d */ /* 0x002fea0003900000 */
[----:B------:R-:W1:Y:S02]  /*58e0*/  @!P0 SYNCS.PHASECHK.TRANS64 P0, [R6+URZ], R5 ;  /* 0x00000005060085a7 */ /* 0x000e64000800007f */
[----:B-1----:R-:W-:Y:S05]  /*58f0*/  @!P0 BRA `(.L_x_93) ;  /* 0xfffffffc00f08947 */ /* 0x002fea000383ffff */
[----:B------:R-:W-:Y:S05]  /*5900*/  BRA `(.L_x_120) ;  /* 0xfffffff400647947 */ /* 0x000fea000383ffff */
.L_x_94:
[----:B0-----:R0:W1:Y:S02]  /*5910*/  SYNCS.PHASECHK.TRANS64.TRYWAIT P0, [R9+URZ], R4 ;  /* 0x00000004090075a7 */ /* 0x001064000800017f */
[----:B-1----:R-:W-:Y:S05]  /*5920*/  @!P0 NANOSLEEP.SYNCS 0x989680 ;  /* 0x009896800000895d */ /* 0x002fea0003900000 */
[----:B------:R-:W1:Y:S02]  /*5930*/  @!P0 SYNCS.PHASECHK.TRANS64 P0, [R9+URZ], R4 ;  /* 0x00000004090085a7 */ /* 0x000e64000800007f */
[----:B-1----:R-:W-:Y:S05]  /*5940*/  @!P0 BRA `(.L_x_94) ;  /* 0xfffffffc00f08947 */ /* 0x002fea000383ffff */
[----:B------:R-:W-:Y:S05]  /*5950*/  BRA `(.L_x_121) ;  /* 0xfffffff400747947 */ /* 0x000fea000383ffff */
.L_x_95:
[----:B0-----:R0:W1:Y:S02]  /*5960*/  SYNCS.PHASECHK.TRANS64.TRYWAIT P0, [R6+URZ], R5 ;  /* 0x00000005060075a7 */ /* 0x001064000800017f */
[----:B-1----:R-:W-:Y:S05]  /*5970*/  @!P0 NANOSLEEP.SYNCS 0x989680 ;  /* 0x009896800000895d */ /* 0x002fea0003900000 */
[----:B------:R-:W1:Y:S02]  /*5980*/  @!P0 SYNCS.PHASECHK.TRANS64 P0, [R6+URZ], R5 ;  /* 0x00000005060085a7 */ /* 0x000e64000800007f */
[----:B-1----:R-:W-:Y:S05]  /*5990*/  @!P0 BRA `(.L_x_95) ;  /* 0xfffffffc00f08947 */ /* 0x002fea000383ffff */
[----:B------:R-:W-:Y:S05]  /*59a0*/  BRA `(.L_x_122) ;  /* 0xfffffff400847947 */ /* 0x000fea000383ffff */
.L_x_96:
[----:B0-----:R0:W1:Y:S02]  /*59b0*/  SYNCS.PHASECHK.TRANS64.TRYWAIT P0, [R9+URZ], R4 ;  /* 0x00000004090075a7 */ /* 0x001064000800017f */
[----:B-1----:R-:W-:Y:S05]  /*59c0*/  @!P0 NANOSLEEP.SYNCS 0x989680 ;  /* 0x009896800000895d */ /* 0x002fea0003900000 */
[----:B------:R-:W1:Y:S02]  /*59d0*/  @!P0 SYNCS.PHASECHK.TRANS64 P0, [R9+URZ], R4 ;  /* 0x00000004090085a7 */ /* 0x000e64000800007f */
[----:B-1----:R-:W-:Y:S05]  /*59e0*/  @!P0 BRA `(.L_x_96) ;  /* 0xfffffffc00f08947 */ /* 0x002fea000383ffff */
[----:B------:R-:W-:Y:S05]  /*59f0*/  BRA `(.L_x_123) ;  /* 0xfffffff400947947 */ /* 0x000fea000383ffff */
.L_x_97:
[----:B0-----:R0:W1:Y:S02]  /*5a00*/  SYNCS.PHASECHK.TRANS64.TRYWAIT P0, [R6+URZ], R5 ;  /* 0x00000005060075a7 */ /* 0x001064000800017f */
[----:B-1----:R-:W-:Y:S05]  /*5a10*/  @!P0 NANOSLEEP.SYNCS 0x989680 ;  /* 0x009896800000895d */ /* 0x002fea0003900000 */
[----:B------:R-:W1:Y:S02]  /*5a20*/  @!P0 SYNCS.PHASECHK.TRANS64 P0, [R6+URZ], R5 ;  /* 0x00000005060085a7 */ /* 0x000e64000800007f */
[----:B-1----:R-:W-:Y:S05]  /*5a30*/  @!P0 BRA `(.L_x_97) ;  /* 0xfffffffc00f08947 */ /* 0x002fea000383ffff */
[----:B------:R-:W-:Y:S05]  /*5a40*/  BRA `(.L_x_124) ;  /* 0xfffffff400a47947 */ /* 0x000fea000383ffff */
.L_x_98:
[----:B0-----:R0:W1:Y:S02]  /*5a50*/  SYNCS.PHASECHK.TRANS64.TRYWAIT P0, [R9+URZ], R4 ;  /* 0x00000004090075a7 */ /* 0x001064000800017f */
[----:B-1----:R-:W-:Y:S05]  /*5a60*/  @!P0 NANOSLEEP.SYNCS 0x989680 ;  /* 0x009896800000895d */ /* 0x002fea0003900000 */
[----:B------:R-:W1:Y:S02]  /*5a70*/  @!P0 SYNCS.PHASECHK.TRANS64 P0, [R9+URZ], R4 ;  /* 0x00000004090085a7 */ /* 0x000e64000800007f */
[----:B-1----:R-:W-:Y:S05]  /*5a80*/  @!P0 BRA `(.L_x_98) ;  /* 0xfffffffc00f08947 */ /* 0x002fea000383ffff */
[----:B------:R-:W-:Y:S05]  /*5a90*/  BRA `(.L_x_125) ;  /* 0xfffffff400b47947 */ /* 0x000fea000383ffff */
.L_x_99:
[----:B0-----:R0:W1:Y:S02]  /*5aa0*/  SYNCS.PHASECHK.TRANS64.TRYWAIT P0, [R6+URZ], R5 ;  /* 0x00000005060075a7 */ /* 0x001064000800017f */
[----:B-1----:R-:W-:Y:S05]  /*5ab0*/  @!P0 NANOSLEEP.SYNCS 0x989680 ;  /* 0x009896800000895d */ /* 0x002fea0003900000 */
[----:B------:R-:W1:Y:S02]  /*5ac0*/  @!P0 SYNCS.PHASECHK.TRANS64 P0, [R6+URZ], R5 ;  /* 0x00000005060085a7 */ /* 0x000e64000800007f */
[----:B-1----:R-:W-:Y:S05]  /*5ad0*/  @!P0 BRA `(.L_x_99) ;  /* 0xfffffffc00f08947 */ /* 0x002fea000383ffff */
[----:B------:R-:W-:Y:S05]  /*5ae0*/  BRA `(.L_x_126) ;  /* 0xfffffff400c47947 */ /* 0x000fea000383ffff */
.L_x_100:
[----:B0-----:R0:W1:Y:S02]  /*5af0*/  SYNCS.PHASECHK.TRANS64.TRYWAIT P0, [R9+URZ], R4 ;  /* 0x00000004090075a7 */ /* 0x001064000800017f */
[----:B-1----:R-:W-:Y:S05]  /*5b00*/  @!P0 NANOSLEEP.SYNCS 0x989680 ;  /* 0x009896800000895d */ /* 0x002fea0003900000 */
[----:B------:R-:W1:Y:S02]  /*5b10*/  @!P0 SYNCS.PHASECHK.TRANS64 P0, [R9+URZ], R4 ;  /* 0x00000004090085a7 */ /* 0x000e64000800007f */
[----:B-1----:R-:W-:Y:S05]  /*5b20*/  @!P0 BRA `(.L_x_100) ;  /* 0xfffffffc00f08947 */ /* 0x002fea000383ffff */
[----:B------:R-:W-:Y:S05]  /*5b30*/  BRA `(.L_x_127) ;  /* 0xfffffff400d47947 */ /* 0x000fea000383ffff */
.L_x_101:
[----:B-1----:R1:W2:Y:S02]  /*5b40*/  SYNCS.PHASECHK.TRANS64.TRYWAIT P0, [R6+URZ], R5 ;  /* 0x00000005060075a7 */ /* 0x0022a4000800017f */
[----:B--2---:R-:W-:Y:S05]  /*5b50*/  @!P0 NANOSLEEP.SYNCS 0x989680 ;  /* 0x009896800000895d */ /* 0x004fea0003900000 */
[----:B------:R-:W2:Y:S02]  /*5b60*/  @!P0 SYNCS.PHASECHK.TRANS64 P0, [R6+URZ], R5 ;  /* 0x00000005060085a7 */ /* 0x000ea4000800007f */
[----:B--2---:R-:W-:Y:S05]  /*5b70*/  @!P0 BRA `(.L_x_101) ;  /* 0xfffffffc00f08947 */ /* 0x004fea000383ffff */
[----:B------:R-:W-:Y:S05]  /*5b80*/  BRA `(.L_x_128) ;  /* 0xfffffff400dc7947 */ /* 0x000fea000383ffff */
.L_x_129:
[----:B------:R-:W-:-:S00]  /*5b90*/  BRA `(.L_x_129) ;  /* 0xfffffffc00fc7947 */ /* 0x000fc0000383ffff */
[----:B------:R-:W-:-:S00]  /*5ba0*/  NOP ;  /* 0x0000000000007918 */ /* 0x000fc00000000000 */
        /* <DEDUP_REMOVED lines=13> */
.L_x_130:


//--------------------- .nv.global.init           --------------------------
	.section	.nv.global.init,"aw",@progbits
.nv.global.init:
	.type		$str$22,@object
	.size		$str$22,($str$23 - $str$22)
$str$22:
        /*0000*/ 	.byte	0x6b, 0x5f, 0x74, 0x69, 0x6c, 0x65, 0x5f, 0x63, 0x6f, 0x75, 0x6e, 0x74, 0x20, 0x3e, 0x3d, 0x20
        /*0010*/ 	.byte	0x31, 0x00
	.type		$str$23,@object
	.size		$str$23,(__unnamed_1 - $str$23)
$str$23:
        /*0012*/ 	.byte	0x2f, 0x74, 0x6d, 0x70, 0x2f, 0x63, 0x75, 0x74, 0x6c, 0x61, 0x73, 0x73, 0x5f, 0x73, 0x77, 0x65
        /*0022*/ 	.byte	0x65, 0x70, 0x5f, 0x73, 0x72, 0x63, 0x2f, 0x69, 0x6e, 0x63, 0x6c, 0x75, 0x64, 0x65, 0x2f, 0x63
        /*0032*/ 	.byte	0x75, 0x74, 0x6c, 0x61, 0x73, 0x73, 0x2f, 0x67, 0x65, 0x6d, 0x6d, 0x2f, 0x63, 0x6f, 0x6c, 0x6c
        /*0042*/ 	.byte	0x65, 0x63, 0x74, 0x69, 0x76, 0x65, 0x2f, 0x73, 0x6d, 0x39, 0x30, 0x5f, 0x6d, 0x6d, 0x61, 0x5f
        /*0052*/ 	.byte	0x74, 0x6d, 0x61, 0x5f, 0x67, 0x6d, 0x6d, 0x61, 0x5f, 0x73, 0x73, 0x5f, 0x77, 0x61, 0x72, 0x70
        /*0062*/ 	.byte	0x73, 0x70, 0x65, 0x63, 0x69, 0x61, 0x6c, 0x69, 0x7a, 0x65, 0x64, 0x2e, 0x68, 0x70, 0x70, 0x00
	.type		__unnamed_1,@object
	.size		__unnamed_1,(.L_0 - __unnamed_1)
__unnamed_1:
        /*0072*/ 	.byte	0x76, 0x6f, 0x69, 0x64, 0x20, 0x63, 0x75, 0x74, 0x6c, 0x61, 0x73, 0x73, 0x3a, 0x3a, 0x67, 0x65
        /* <DEDUP_REMOVED lines=179> */
        /*0bb2*/ 	.byte	0x75, 0x74, 0x65, 0x3a, 0x3a, 0x69, 0x64, 0x65, 0x6e, 0x74, 0x69, 0x74, 0x79, 0x5d, 0x00
.L_0:


//--------------------- .nv.shared._ZN7cutlass13device_kernelINS_4gemm6kernel13GemmUniversalIN4cute5tupleIJiiiiEEENS1_10collective13CollectiveMmaINS1_34MainloopSm90TmaGmmaWarpSpecializedILi18ENS5_IJNS4_1CILi1EEESB_SB_EEENS1_32KernelTmaWarpSpecializedPingpongEEENS5_IJNSA_ILi64EEENSA_ILi32EEESF_EEENS_10bfloat16_tENS5_IJlSB_lEEESI_SJ_NS4_8TiledMMAINS4_8MMA_AtomIJNS4_4SM904GMMA27MMA_64x32x16_F32BF16BF16_SSILNSN_5MajorE0ELSP_0ELNSN_7ScaleInE1ELSQ_1EEEEEENS4_6LayoutISC_NS5_IJNSA_ILi0EEESU_SU_EEEEENS5_IJNS4_10UnderscoreESX_SX_EEEEENS4_13SM90_TMA_LOADENS4_14ComposedLayoutINS4_7SwizzleILi3ELi4ELi3EEENS4_18smem_ptr_flag_bitsILi16EEENST_INS5_IJNSA_ILi8EEESF_EEENS5_IJSF_SB_EEEEEEEvNS4_8identityES10_S1A_vS1B_EENS_8epilogue10collective6detail29Sm90TmaWarpSpecializedAdapterINS1E_15DefaultEpilogueISI_SJ_SJ_NS1D_6thread17LinearCombinationISI_Li1EffLNS1I_9ScaleType4KindE0ELNS_15FloatRoundStyleE2ESI_EENS1_15EpilogueDefaultEEEEEvvEEEEvNT_6ParamsE --------------------------
	.section	.nv.shared._ZN7cutlass13device_kernelINS_4gemm6kernel13GemmUniversalIN4cute5tupleIJiiiiEEENS1_10collective13CollectiveMmaINS1_34MainloopSm90TmaGmmaWarpSpecializedILi18ENS5_IJNS4_1CILi1EEESB_SB_EEENS1_32KernelTmaWarpSpecializedPingpongEEENS5_IJNSA_ILi64EEENSA_ILi32EEESF_EEENS_10bfloat16_tENS5_IJlSB_lEEESI_SJ_NS4_8TiledMMAINS4_8MMA_AtomIJNS4_4SM904GMMA27MMA_64x32x16_F32BF16BF16_SSILNSN_5MajorE0ELSP_0ELNSN_7ScaleInE1ELSQ_1EEEEEENS4_6LayoutISC_NS5_IJNSA_ILi0EEESU_SU_EEEEENS5_IJNS4_10UnderscoreESX_SX_EEEEENS4_13SM90_TMA_LOADENS4_14ComposedLayoutINS4_7SwizzleILi3ELi4ELi3EEENS4_18smem_ptr_flag_bitsILi16EEENST_INS5_IJNSA_ILi8EEESF_EEENS5_IJSF_SB_EEEEEEEvNS4_8identityES10_S1A_vS1B_EENS_8epilogue10collective6detail29Sm90TmaWarpSpecializedAdapterINS1E_15DefaultEpilogueISI_SJ_SJ_NS1D_6thread17LinearCombinationISI_Li1EffLNS1I_9ScaleType4KindE0ELNS_15FloatRoundStyleE2ESI_EENS1_15EpilogueDefaultEEEEEvvEEEEvNT_6ParamsE,"aw",@nobits
	.sectionflags	@""
	.align	16
	.zero		1024


//--------------------- .nv.shared.reserved.0     --------------------------
	.section	.nv.shared.reserved.0,"aw",@nobits
	.weak		__nv_reservedSMEM_offset_0_alias
	.size		__nv_reservedSMEM_offset_0_alias, 0, 0
	.other		__nv_reservedSMEM_offset_0_alias,@"STO_CUDA_RESERVED_SHARED STV_DEFAULT"
__nv_reservedSMEM_offset_0_alias:
	.zero		0


//--------------------- .nv.global                --------------------------
	.section	.nv.global,"aw",@nobits
.nv.global:
	.type		_ZN39_INTERNAL_ef552169_4_k_cu_4cc207f2_80374cute1_E,@object
	.size		_ZN39_INTERNAL_ef552169_4_k_cu_4cc207f2_80374cute1_E,(_ZN39_INTERNAL_ef552169_4_k_cu_4cc207f2_80374cuda3std3__45__cpo6cbeginE - _ZN39_INTERNAL_ef552169_4_k_cu_4cc207f2_80374cute1_E)
_ZN39_INTERNAL_ef552169_4_k_cu_4cc207f2_80374cute1_E:
	.zero		1
	.type		_ZN39_INTERNAL_ef552169_4_k_cu_4cc207f2_80374cuda3std3__45__cpo6cbeginE,@object
	.size		_ZN39_INTERNAL_ef552169_4_k_cu_4cc207f2_80374cuda3std3__45__cpo6cbeginE,(_ZN39_INTERNAL_ef552169_4_k_cu_4cc207f2_80374cuda3std3__48in_placeE - _ZN39_INTERNAL_ef552169_4_k_cu_4cc207f2_80374cuda3std3__45__cpo6cbeginE)
_ZN39_INTERNAL_ef552169_4_k_cu_4cc207f2_80374cuda3std3__45__cpo6cbeginE:
	.zero		1
	.type		_ZN39_INTERNAL_ef552169_4_k_cu_4cc207f2_80374cuda3std3__48in_placeE,@object
	.size		_ZN39_INTERNAL_ef552169_4_k_cu_4cc207f2_80374cuda3std3__48in_placeE,(_ZN39_INTERNAL_ef552169_4_k_cu_4cc207f2_80374cuda3std6ranges3__45__cpo9iter_moveE - _ZN39_INTERNAL_ef552169_4_k_cu_4cc207f2_80374cuda3std3__48in_placeE)
_ZN39_INTERNAL_ef552169_4_k_cu_4cc207f2_80374cuda3std3__48in_placeE:
	.zero		1
	.type		_ZN39_INTERNAL_ef552169_4_k_cu_4cc207f2_80374cuda3std6ranges3__45__cpo9iter_moveE,@object
	.size		_ZN39_INTERNAL_ef552169_4_k_cu_4cc207f2_80374cuda3std6ranges3__45__cpo9iter_moveE,(_ZN39_INTERNAL_ef552169_4_k_cu_4cc207f2_80374cuda3std3__45__cpo5beginE - _ZN39_INTERNAL_ef552169_4_k_cu_4cc207f2_80374cuda3std6ranges3__45__cpo9iter_moveE)
_ZN39_INTERNAL_ef552169_4_k_cu_4cc207f2_80374cuda3std6ranges3__45__cpo9iter_moveE:
	.zero		1
	.type		_ZN39_INTERNAL_ef552169_4_k_cu_4cc207f2_80374cuda3std3__45__cpo5beginE,@object
	.size		_ZN39_INTERNAL_ef552169_4_k_cu_4cc207f2_80374cuda3std3__45__cpo5beginE,(_ZN39_INTERNAL_ef552169_4_k_cu_4cc207f2_80374cuda3std3__441_GLOBAL__N__ef552169_4_k_cu_4cc207f2_80376ignoreE - _ZN39_INTERNAL_ef552169_4_k_cu_4cc207f2_80374cuda3std3__45__cpo5beginE)
_ZN39_INTERNAL_ef552169_4_k_cu_4cc207f2_80374cuda3std3__45__cpo5beginE:
	.zero		1
	.type		_ZN39_INTERNAL_ef552169_4_k_cu_4cc207f2_80374cuda3std3__441_GLOBAL__N__ef552169_4_k_cu_4cc207f2_80376ignoreE,@object
	.size		_ZN39_INTERNAL_ef552169_4_k_cu_4cc207f2_80374cuda3std3__441_GLOBAL__N__ef552169_4_k_cu_4cc207f2_80376ignoreE,(_ZN39_INTERNAL_ef552169_4_k_cu_4cc207f2_80374cute7productE - _ZN39_INTERNAL_ef552169_4_k_cu_4cc207f2_80374cuda3std3__441_GLOBAL__N__ef552169_4_k_cu_4cc207f2_80376ignoreE)
_ZN39_INTERNAL_ef552169_4_k_cu_4cc207f2_80374cuda3std3__441_GLOBAL__N__ef552169_4_k_cu_4cc207f2_80376ignoreE:
	.zero		1
	.type		_ZN39_INTERNAL_ef552169_4_k_cu_4cc207f2_80374cute7productE,@object
	.size		_ZN39_INTERNAL_ef552169_4_k_cu_4cc207f2_80374cute7productE,(_ZN39_INTERNAL_ef552169_4_k_cu_4cc207f2_80374cuda3std3__45__cpo3endE - _ZN39_INTERNAL_ef552169_4_k_cu_4cc207f2_80374cute7productE)
_ZN39_INTERNAL_ef552169_4_k_cu_4cc207f2_80374cute7productE:
	.zero		1
	.type		_ZN39_INTERNAL_ef552169_4_k_cu_4cc207f2_80374cuda3std3__45__cpo3endE,@object
	.size		_ZN39_INTERNAL_ef552169_4_k_cu_4cc207f2_80374cuda3std3__45__cpo3endE,(_ZN39_INTERNAL_ef552169_4_k_cu_4cc207f2_80374cuda3std3__419piecewise_constructE - _ZN39_INTERNAL_ef552169_4_k_cu_4cc207f2_80374cuda3std3__45__cpo3endE)
_ZN39_INTERNAL_ef552169_4_k_cu_4cc207f2_80374cuda3std3__45__cpo3endE:
	.zero		1
	.type		_ZN39_INTERNAL_ef552169_4_k_cu_4cc207f2_80374cuda3std3__419piecewise_constructE,@object
	.size		_ZN39_INTERNAL_ef552169_4_k_cu_4cc207f2_80374cuda3std3__419piecewise_constructE,(_ZN39_INTERNAL_ef552169_4_k_cu_4cc207f2_80374cuda3std3__45__cpo4cendE - _ZN39_INTERNAL_ef552169_4_k_cu_4cc207f2_80374cuda3std3__419piecewise_constructE)
_ZN39_INTERNAL_ef552169_4_k_cu_4cc207f2_80374cuda3std3__419piecewise_constructE:
	.zero		1
	.type		_ZN39_INTERNAL_ef552169_4_k_cu_4cc207f2_80374cuda3std3__45__cpo4cendE,@object
	.size		_ZN39_INTERNAL_ef552169_4_k_cu_4cc207f2_80374cuda3std3__45__cpo4cendE,(_ZN39_INTERNAL_ef552169_4_k_cu_4cc207f2_80374cuda3std6ranges3__45__cpo4swapE - _ZN39_INTERNAL_ef552169_4_k_cu_4cc207f2_80374cuda3std3__45__cpo4cendE)
_ZN39_INTERNAL_ef552169_4_k_cu_4cc207f2_80374cuda3std3__45__cpo4cendE:
	.zero		1
	.type		_ZN39_INTERNAL_ef552169_4_k_cu_4cc207f2_80374cuda3std6ranges3__45__cpo4swapE,@object
	.size		_ZN39_INTERNAL_ef552169_4_k_cu_4cc207f2_80374cuda3std6ranges3__45__cpo4swapE,(.L_8 - _ZN39_INTERNAL_ef552169_4_k_cu_4cc207f2_80374cuda3std6ranges3__45__cpo4swapE)
_ZN39_INTERNAL_ef552169_4_k_cu_4cc207f2_80374cuda3std6ranges3__45__cpo4swapE:
	.zero		1
.L_8:


//--------------------- .nv.constant0._ZN7cutlass13device_kernelINS_4gemm6kernel13GemmUniversalIN4cute5tupleIJiiiiEEENS1_10collective13CollectiveMmaINS1_34MainloopSm90TmaGmmaWarpSpecializedILi18ENS5_IJNS4_1CILi1EEESB_SB_EEENS1_32KernelTmaWarpSpecializedPingpongEEENS5_IJNSA_ILi64EEENSA_ILi32EEESF_EEENS_10bfloat16_tENS5_IJlSB_lEEESI_SJ_NS4_8TiledMMAINS4_8MMA_AtomIJNS4_4SM904GMMA27MMA_64x32x16_F32BF16BF16_SSILNSN_5MajorE0ELSP_0ELNSN_7ScaleInE1ELSQ_1EEEEEENS4_6LayoutISC_NS5_IJNSA_ILi0EEESU_SU_EEEEENS5_IJNS4_10UnderscoreESX_SX_EEEEENS4_13SM90_TMA_LOADENS4_14ComposedLayoutINS4_7SwizzleILi3ELi4ELi3EEENS4_18smem_ptr_flag_bitsILi16EEENST_INS5_IJNSA_ILi8EEESF_EEENS5_IJSF_SB_EEEEEEEvNS4_8identityES10_S1A_vS1B_EENS_8epilogue10collective6detail29Sm90TmaWarpSpecializedAdapterINS1E_15DefaultEpilogueISI_SJ_SJ_NS1D_6thread17LinearCombinationISI_Li1EffLNS1I_9ScaleType4KindE0ELNS_15FloatRoundStyleE2ESI_EENS1_15EpilogueDefaultEEEEEvvEEEEvNT_6ParamsE --------------------------
	.section	.nv.constant0._ZN7cutlass13device_kernelINS_4gemm6kernel13GemmUniversalIN4cute5tupleIJiiiiEEENS1_10collective13CollectiveMmaINS1_34MainloopSm90TmaGmmaWarpSpecializedILi18ENS5_IJNS4_1CILi1EEESB_SB_EEENS1_32KernelTmaWarpSpecializedPingpongEEENS5_IJNSA_ILi64EEENSA_ILi32EEESF_EEENS_10bfloat16_tENS5_IJlSB_lEEESI_SJ_NS4_8TiledMMAINS4_8MMA_AtomIJNS4_4SM904GMMA27MMA_64x32x16_F32BF16BF16_SSILNSN_5MajorE0ELSP_0ELNSN_7ScaleInE1ELSQ_1EEEEEENS4_6LayoutISC_NS5_IJNSA_ILi0EEESU_SU_EEEEENS5_IJNS4_10UnderscoreESX_SX_EEEEENS4_13SM90_TMA_LOADENS4_14ComposedLayoutINS4_7SwizzleILi3ELi4ELi3EEENS4_18smem_ptr_flag_bitsILi16EEENST_INS5_IJNSA_ILi8EEESF_EEENS5_IJSF_SB_EEEEEEEvNS4_8identityES10_S1A_vS1B_EENS_8epilogue10collective6detail29Sm90TmaWarpSpecializedAdapterINS1E_15DefaultEpilogueISI_SJ_SJ_NS1D_6thread17LinearCombinationISI_Li1EffLNS1I_9ScaleType4KindE0ELNS_15FloatRoundStyleE2ESI_EENS1_15EpilogueDefaultEEEEEvvEEEEvNT_6ParamsE,"a",@progbits
	.sectionflags	@""
	.align	4
.nv.constant0._ZN7cutlass13device_kernelINS_4gemm6kernel13GemmUniversalIN4cute5tupleIJiiiiEEENS1_10collective13CollectiveMmaINS1_34MainloopSm90TmaGmmaWarpSpecializedILi18ENS5_IJNS4_1CILi1EEESB_SB_EEENS1_32KernelTmaWarpSpecializedPingpongEEENS5_IJNSA_ILi64EEENSA_ILi32EEESF_EEENS_10bfloat16_tENS5_IJlSB_lEEESI_SJ_NS4_8TiledMMAINS4_8MMA_AtomIJNS4_4SM904GMMA27MMA_64x32x16_F32BF16BF16_SSILNSN_5MajorE0ELSP_0ELNSN_7ScaleInE1ELSQ_1EEEEEENS4_6LayoutISC_NS5_IJNSA_ILi0EEESU_SU_EEEEENS5_IJNS4_10UnderscoreESX_SX_EEEEENS4_13SM90_TMA_LOADENS4_14ComposedLayoutINS4_7SwizzleILi3ELi4ELi3EEENS4_18smem_ptr_flag_bitsILi16EEENST_INS5_IJNSA_ILi8EEESF_EEENS5_IJSF_SB_EEEEEEEvNS4_8identityES10_S1A_vS1B_EENS_8epilogue10collective6detail29Sm90TmaWarpSpecializedAdapterINS1E_15DefaultEpilogueISI_SJ_SJ_NS1D_6thread17LinearCombinationISI_Li1EffLNS1I_9ScaleType4KindE0ELNS_15FloatRoundStyleE2ESI_EENS1_15EpilogueDefaultEEEEEvvEEEEvNT_6ParamsE:
	.zero		1664


//--------------------- SYMBOLS --------------------------

	.type		.nv.reservedSmem.offset0,@object
	.size		.nv.reservedSmem.offset0,0x4
	.type		__assertfail,@function
